//
// Generated by NVIDIA NVVM Compiler
//
// Compiler Build ID: CL-36424714
// Cuda compilation tools, release 13.0, V13.0.88
// Based on NVVM 20.0.0
//

.version 9.0
.target sm_100
.address_size 64

	// .globl	_Z24gaussian_blur_kernel_oldPhPfS_llflf

.visible .entry _Z24gaussian_blur_kernel_oldPhPfS_llflf(
	.param .u64 .ptr .align 1 _Z24gaussian_blur_kernel_oldPhPfS_llflf_param_0,
	.param .u64 .ptr .align 1 _Z24gaussian_blur_kernel_oldPhPfS_llflf_param_1,
	.param .u64 .ptr .align 1 _Z24gaussian_blur_kernel_oldPhPfS_llflf_param_2,
	.param .u64 _Z24gaussian_blur_kernel_oldPhPfS_llflf_param_3,
	.param .u64 _Z24gaussian_blur_kernel_oldPhPfS_llflf_param_4,
	.param .f32 _Z24gaussian_blur_kernel_oldPhPfS_llflf_param_5,
	.param .u64 _Z24gaussian_blur_kernel_oldPhPfS_llflf_param_6,
	.param .f32 _Z24gaussian_blur_kernel_oldPhPfS_llflf_param_7
)
{
	.reg .pred 	%p<46>;
	.reg .b16 	%rs<16>;
	.reg .b32 	%r<10>;
	.reg .b32 	%f<74>;
	.reg .b64 	%rd<142>;

	ld.param.u64 	%rd35, [_Z24gaussian_blur_kernel_oldPhPfS_llflf_param_0];
	ld.param.u64 	%rd36, [_Z24gaussian_blur_kernel_oldPhPfS_llflf_param_1];
	ld.param.u64 	%rd32, [_Z24gaussian_blur_kernel_oldPhPfS_llflf_param_3];
	ld.param.u64 	%rd33, [_Z24gaussian_blur_kernel_oldPhPfS_llflf_param_4];
	ld.param.u64 	%rd34, [_Z24gaussian_blur_kernel_oldPhPfS_llflf_param_6];
	cvta.to.global.u64 	%rd1, %rd36;
	cvta.to.global.u64 	%rd2, %rd35;
	mov.u32 	%r1, %ctaid.y;
	mov.u32 	%r2, %ntid.y;
	mov.u32 	%r3, %tid.y;
	mad.lo.s32 	%r4, %r1, %r2, %r3;
	mov.u32 	%r5, %ctaid.x;
	mov.u32 	%r6, %ntid.x;
	mov.u32 	%r7, %tid.x;
	mad.lo.s32 	%r8, %r5, %r6, %r7;
	cvt.u64.u32 	%rd3, %r4;
	setp.le.s64 	%p1, %rd33, %rd3;
	cvt.s64.s32 	%rd4, %r8;
	setp.le.s64 	%p2, %rd32, %rd4;
	or.pred  	%p3, %p2, %p1;
	@%p3 bra 	$L__BB0_16;
	shr.u64 	%rd37, %rd34, 63;
	add.s64 	%rd38, %rd34, %rd37;
	shr.s64 	%rd39, %rd38, 1;
	neg.s64 	%rd5, %rd39;
	sub.s64 	%rd6, %rd4, %rd39;
	setp.lt.s64 	%p4, %rd34, 1;
	mov.f32 	%f72, 0f00000000;
	@%p4 bra 	$L__BB0_15;
	add.s64 	%rd7, %rd33, -1;
	add.s64 	%rd8, %rd32, -1;
	and.b64  	%rd9, %rd34, 7;
	and.b64  	%rd10, %rd34, 3;
	and.b64  	%rd11, %rd34, 9223372036854775800;
	shl.b64 	%rd12, %rd34, 2;
	add.s64 	%rd13, %rd5, %rd3;
	mov.f32 	%f72, 0f00000000;
	mov.b64 	%rd135, 0;
$L__BB0_3:
	setp.lt.u64 	%p5, %rd34, 8;
	add.s64 	%rd42, %rd13, %rd135;
	setp.lt.s64 	%p6, %rd42, 0;
	setp.lt.s64 	%p7, %rd42, %rd33;
	selp.b64 	%rd43, %rd42, %rd7, %p7;
	selp.b64 	%rd44, 0, %rd43, %p6;
	mul.lo.s64 	%rd15, %rd44, %rd32;
	mul.lo.s64 	%rd16, %rd135, %rd34;
	mov.b64 	%rd140, 0;
	@%p5 bra 	$L__BB0_6;
	add.s64 	%rd137, %rd6, 3;
	mad.lo.s64 	%rd45, %rd12, %rd135, %rd1;
	add.s64 	%rd136, %rd45, 16;
	mov.u64 	%rd138, %rd11;
$L__BB0_5:
	.pragma "nounroll";
	add.s64 	%rd46, %rd137, -3;
	setp.lt.s64 	%p8, %rd46, 0;
	setp.lt.s64 	%p9, %rd46, %rd32;
	selp.b64 	%rd47, %rd46, %rd8, %p9;
	selp.b64 	%rd48, 0, %rd47, %p8;
	add.s64 	%rd49, %rd48, %rd15;
	add.s64 	%rd50, %rd2, %rd49;
	ld.global.u8 	%rs1, [%rd50];
	cvt.rn.f32.u16 	%f19, %rs1;
	ld.global.f32 	%f20, [%rd136+-16];
	fma.rn.f32 	%f21, %f20, %f19, %f72;
	add.s64 	%rd51, %rd137, -2;
	setp.lt.s64 	%p10, %rd51, 0;
	setp.lt.s64 	%p11, %rd51, %rd32;
	selp.b64 	%rd52, %rd51, %rd8, %p11;
	selp.b64 	%rd53, 0, %rd52, %p10;
	add.s64 	%rd54, %rd53, %rd15;
	add.s64 	%rd55, %rd2, %rd54;
	ld.global.u8 	%rs2, [%rd55];
	cvt.rn.f32.u16 	%f22, %rs2;
	ld.global.f32 	%f23, [%rd136+-12];
	fma.rn.f32 	%f24, %f23, %f22, %f21;
	add.s64 	%rd56, %rd137, -1;
	setp.lt.s64 	%p12, %rd56, 0;
	setp.lt.s64 	%p13, %rd56, %rd32;
	selp.b64 	%rd57, %rd56, %rd8, %p13;
	selp.b64 	%rd58, 0, %rd57, %p12;
	add.s64 	%rd59, %rd58, %rd15;
	add.s64 	%rd60, %rd2, %rd59;
	ld.global.u8 	%rs3, [%rd60];
	cvt.rn.f32.u16 	%f25, %rs3;
	ld.global.f32 	%f26, [%rd136+-8];
	fma.rn.f32 	%f27, %f26, %f25, %f24;
	setp.lt.s64 	%p14, %rd137, 0;
	setp.lt.s64 	%p15, %rd137, %rd32;
	selp.b64 	%rd61, %rd137, %rd8, %p15;
	selp.b64 	%rd62, 0, %rd61, %p14;
	add.s64 	%rd63, %rd62, %rd15;
	add.s64 	%rd64, %rd2, %rd63;
	ld.global.u8 	%rs4, [%rd64];
	cvt.rn.f32.u16 	%f28, %rs4;
	ld.global.f32 	%f29, [%rd136+-4];
	fma.rn.f32 	%f30, %f29, %f28, %f27;
	add.s64 	%rd65, %rd137, 1;
	setp.lt.s64 	%p16, %rd65, 0;
	setp.lt.s64 	%p17, %rd65, %rd32;
	selp.b64 	%rd66, %rd65, %rd8, %p17;
	selp.b64 	%rd67, 0, %rd66, %p16;
	add.s64 	%rd68, %rd67, %rd15;
	add.s64 	%rd69, %rd2, %rd68;
	ld.global.u8 	%rs5, [%rd69];
	cvt.rn.f32.u16 	%f31, %rs5;
	ld.global.f32 	%f32, [%rd136];
	fma.rn.f32 	%f33, %f32, %f31, %f30;
	add.s64 	%rd70, %rd137, 2;
	setp.lt.s64 	%p18, %rd70, 0;
	setp.lt.s64 	%p19, %rd70, %rd32;
	selp.b64 	%rd71, %rd70, %rd8, %p19;
	selp.b64 	%rd72, 0, %rd71, %p18;
	add.s64 	%rd73, %rd72, %rd15;
	add.s64 	%rd74, %rd2, %rd73;
	ld.global.u8 	%rs6, [%rd74];
	cvt.rn.f32.u16 	%f34, %rs6;
	ld.global.f32 	%f35, [%rd136+4];
	fma.rn.f32 	%f36, %f35, %f34, %f33;
	add.s64 	%rd75, %rd137, 3;
	setp.lt.s64 	%p20, %rd75, 0;
	setp.lt.s64 	%p21, %rd75, %rd32;
	selp.b64 	%rd76, %rd75, %rd8, %p21;
	selp.b64 	%rd77, 0, %rd76, %p20;
	add.s64 	%rd78, %rd77, %rd15;
	add.s64 	%rd79, %rd2, %rd78;
	ld.global.u8 	%rs7, [%rd79];
	cvt.rn.f32.u16 	%f37, %rs7;
	ld.global.f32 	%f38, [%rd136+8];
	fma.rn.f32 	%f39, %f38, %f37, %f36;
	add.s64 	%rd80, %rd137, 4;
	setp.lt.s64 	%p22, %rd80, 0;
	setp.lt.s64 	%p23, %rd80, %rd32;
	selp.b64 	%rd81, %rd80, %rd8, %p23;
	selp.b64 	%rd82, 0, %rd81, %p22;
	add.s64 	%rd83, %rd82, %rd15;
	add.s64 	%rd84, %rd2, %rd83;
	ld.global.u8 	%rs8, [%rd84];
	cvt.rn.f32.u16 	%f40, %rs8;
	ld.global.f32 	%f41, [%rd136+12];
	fma.rn.f32 	%f72, %f41, %f40, %f39;
	add.s64 	%rd138, %rd138, -8;
	add.s64 	%rd137, %rd137, 8;
	add.s64 	%rd136, %rd136, 32;
	setp.ne.s64 	%p24, %rd138, 0;
	mov.u64 	%rd140, %rd11;
	@%p24 bra 	$L__BB0_5;
$L__BB0_6:
	setp.eq.s64 	%p25, %rd9, 0;
	@%p25 bra 	$L__BB0_14;
	add.s64 	%rd85, %rd9, -1;
	setp.lt.u64 	%p26, %rd85, 3;
	@%p26 bra 	$L__BB0_9;
	add.s64 	%rd86, %rd6, %rd140;
	setp.lt.s64 	%p27, %rd86, 0;
	setp.lt.s64 	%p28, %rd86, %rd32;
	selp.b64 	%rd87, %rd86, %rd8, %p28;
	selp.b64 	%rd88, 0, %rd87, %p27;
	add.s64 	%rd89, %rd88, %rd15;
	add.s64 	%rd90, %rd2, %rd89;
	ld.global.u8 	%rs9, [%rd90];
	cvt.rn.f32.u16 	%f43, %rs9;
	add.s64 	%rd91, %rd140, %rd16;
	shl.b64 	%rd92, %rd91, 2;
	add.s64 	%rd93, %rd1, %rd92;
	ld.global.f32 	%f44, [%rd93];
	fma.rn.f32 	%f45, %f44, %f43, %f72;
	add.s64 	%rd94, %rd86, 1;
	setp.lt.s64 	%p29, %rd94, 0;
	setp.lt.s64 	%p30, %rd94, %rd32;
	selp.b64 	%rd95, %rd94, %rd8, %p30;
	selp.b64 	%rd96, 0, %rd95, %p29;
	add.s64 	%rd97, %rd96, %rd15;
	add.s64 	%rd98, %rd2, %rd97;
	ld.global.u8 	%rs10, [%rd98];
	cvt.rn.f32.u16 	%f46, %rs10;
	ld.global.f32 	%f47, [%rd93+4];
	fma.rn.f32 	%f48, %f47, %f46, %f45;
	add.s64 	%rd99, %rd86, 2;
	setp.lt.s64 	%p31, %rd99, 0;
	setp.lt.s64 	%p32, %rd99, %rd32;
	selp.b64 	%rd100, %rd99, %rd8, %p32;
	selp.b64 	%rd101, 0, %rd100, %p31;
	add.s64 	%rd102, %rd101, %rd15;
	add.s64 	%rd103, %rd2, %rd102;
	ld.global.u8 	%rs11, [%rd103];
	cvt.rn.f32.u16 	%f49, %rs11;
	ld.global.f32 	%f50, [%rd93+8];
	fma.rn.f32 	%f51, %f50, %f49, %f48;
	add.s64 	%rd104, %rd86, 3;
	setp.lt.s64 	%p33, %rd104, 0;
	setp.lt.s64 	%p34, %rd104, %rd32;
	selp.b64 	%rd105, %rd104, %rd8, %p34;
	selp.b64 	%rd106, 0, %rd105, %p33;
	add.s64 	%rd107, %rd106, %rd15;
	add.s64 	%rd108, %rd2, %rd107;
	ld.global.u8 	%rs12, [%rd108];
	cvt.rn.f32.u16 	%f52, %rs12;
	ld.global.f32 	%f53, [%rd93+12];
	fma.rn.f32 	%f72, %f53, %f52, %f51;
	add.s64 	%rd140, %rd140, 4;
$L__BB0_9:
	setp.eq.s64 	%p35, %rd10, 0;
	@%p35 bra 	$L__BB0_14;
	setp.eq.s64 	%p36, %rd10, 1;
	@%p36 bra 	$L__BB0_12;
	add.s64 	%rd109, %rd6, %rd140;
	setp.lt.s64 	%p37, %rd109, 0;
	setp.lt.s64 	%p38, %rd109, %rd32;
	selp.b64 	%rd110, %rd109, %rd8, %p38;
	selp.b64 	%rd111, 0, %rd110, %p37;
	add.s64 	%rd112, %rd111, %rd15;
	add.s64 	%rd113, %rd2, %rd112;
	ld.global.u8 	%rs13, [%rd113];
	cvt.rn.f32.u16 	%f55, %rs13;
	add.s64 	%rd114, %rd140, %rd16;
	shl.b64 	%rd115, %rd114, 2;
	add.s64 	%rd116, %rd1, %rd115;
	ld.global.f32 	%f56, [%rd116];
	fma.rn.f32 	%f57, %f56, %f55, %f72;
	add.s64 	%rd117, %rd109, 1;
	setp.lt.s64 	%p39, %rd117, 0;
	setp.lt.s64 	%p40, %rd117, %rd32;
	selp.b64 	%rd118, %rd117, %rd8, %p40;
	selp.b64 	%rd119, 0, %rd118, %p39;
	add.s64 	%rd120, %rd119, %rd15;
	add.s64 	%rd121, %rd2, %rd120;
	ld.global.u8 	%rs14, [%rd121];
	cvt.rn.f32.u16 	%f58, %rs14;
	ld.global.f32 	%f59, [%rd116+4];
	fma.rn.f32 	%f72, %f59, %f58, %f57;
	add.s64 	%rd140, %rd140, 2;
$L__BB0_12:
	and.b64  	%rd122, %rd34, 1;
	setp.eq.b64 	%p41, %rd122, 1;
	not.pred 	%p42, %p41;
	@%p42 bra 	$L__BB0_14;
	add.s64 	%rd123, %rd6, %rd140;
	setp.lt.s64 	%p43, %rd123, 0;
	setp.lt.s64 	%p44, %rd123, %rd32;
	selp.b64 	%rd124, %rd123, %rd8, %p44;
	selp.b64 	%rd125, 0, %rd124, %p43;
	add.s64 	%rd126, %rd125, %rd15;
	add.s64 	%rd127, %rd2, %rd126;
	ld.global.u8 	%rs15, [%rd127];
	cvt.rn.f32.u16 	%f60, %rs15;
	add.s64 	%rd128, %rd140, %rd16;
	shl.b64 	%rd129, %rd128, 2;
	add.s64 	%rd130, %rd1, %rd129;
	ld.global.f32 	%f61, [%rd130];
	fma.rn.f32 	%f72, %f61, %f60, %f72;
$L__BB0_14:
	add.s64 	%rd135, %rd135, 1;
	setp.ne.s64 	%p45, %rd135, %rd34;
	@%p45 bra 	$L__BB0_3;
$L__BB0_15:
	ld.param.f32 	%f63, [_Z24gaussian_blur_kernel_oldPhPfS_llflf_param_7];
	ld.param.u64 	%rd134, [_Z24gaussian_blur_kernel_oldPhPfS_llflf_param_2];
	div.rn.f32 	%f62, %f72, %f63;
	cvt.rzi.u32.f32 	%r9, %f62;
	mad.lo.s64 	%rd131, %rd32, %rd3, %rd4;
	cvta.to.global.u64 	%rd132, %rd134;
	add.s64 	%rd133, %rd132, %rd131;
	st.global.u8 	[%rd133], %r9;
$L__BB0_16:
	ret;

}
	// .globl	_Z20gaussian_blur_kernelPhPfS_llflf
.visible .entry _Z20gaussian_blur_kernelPhPfS_llflf(
	.param .u64 .ptr .align 1 _Z20gaussian_blur_kernelPhPfS_llflf_param_0,
	.param .u64 .ptr .align 1 _Z20gaussian_blur_kernelPhPfS_llflf_param_1,
	.param .u64 .ptr .align 1 _Z20gaussian_blur_kernelPhPfS_llflf_param_2,
	.param .u64 _Z20gaussian_blur_kernelPhPfS_llflf_param_3,
	.param .u64 _Z20gaussian_blur_kernelPhPfS_llflf_param_4,
	.param .f32 _Z20gaussian_blur_kernelPhPfS_llflf_param_5,
	.param .u64 _Z20gaussian_blur_kernelPhPfS_llflf_param_6,
	.param .f32 _Z20gaussian_blur_kernelPhPfS_llflf_param_7
)
{
	.reg .pred 	%p<46>;
	.reg .b16 	%rs<16>;
	.reg .b32 	%r<10>;
	.reg .b32 	%f<74>;
	.reg .b64 	%rd<142>;

	ld.param.u64 	%rd35, [_Z20gaussian_blur_kernelPhPfS_llflf_param_0];
	ld.param.u64 	%rd36, [_Z20gaussian_blur_kernelPhPfS_llflf_param_1];
	ld.param.u64 	%rd32, [_Z20gaussian_blur_kernelPhPfS_llflf_param_3];
	ld.param.u64 	%rd33, [_Z20gaussian_blur_kernelPhPfS_llflf_param_4];
	ld.param.u64 	%rd34, [_Z20gaussian_blur_kernelPhPfS_llflf_param_6];
	cvta.to.global.u64 	%rd1, %rd36;
	cvta.to.global.u64 	%rd2, %rd35;
	mov.u32 	%r1, %ctaid.y;
	mov.u32 	%r2, %ntid.y;
	mov.u32 	%r3, %tid.y;
	mad.lo.s32 	%r4, %r1, %r2, %r3;
	mov.u32 	%r5, %ctaid.x;
	mov.u32 	%r6, %ntid.x;
	mov.u32 	%r7, %tid.x;
	mad.lo.s32 	%r8, %r5, %r6, %r7;
	cvt.u64.u32 	%rd3, %r4;
	setp.le.s64 	%p1, %rd33, %rd3;
	cvt.s64.s32 	%rd4, %r8;
	setp.le.s64 	%p2, %rd32, %rd4;
	or.pred  	%p3, %p2, %p1;
	@%p3 bra 	$L__BB1_16;
	shr.u64 	%rd37, %rd34, 63;
	add.s64 	%rd38, %rd34, %rd37;
	shr.s64 	%rd39, %rd38, 1;
	neg.s64 	%rd5, %rd39;
	sub.s64 	%rd6, %rd4, %rd39;
	setp.lt.s64 	%p4, %rd34, 1;
	mov.f32 	%f72, 0f00000000;
	@%p4 bra 	$L__BB1_15;
	add.s64 	%rd7, %rd33, -1;
	add.s64 	%rd8, %rd32, -1;
	and.b64  	%rd9, %rd34, 7;
	and.b64  	%rd10, %rd34, 3;
	and.b64  	%rd11, %rd34, 9223372036854775800;
	shl.b64 	%rd12, %rd34, 2;
	add.s64 	%rd13, %rd5, %rd3;
	mov.f32 	%f72, 0f00000000;
	mov.b64 	%rd135, 0;
$L__BB1_3:
	setp.lt.u64 	%p5, %rd34, 8;
	add.s64 	%rd42, %rd13, %rd135;
	setp.lt.s64 	%p6, %rd42, 0;
	setp.lt.s64 	%p7, %rd42, %rd33;
	selp.b64 	%rd43, %rd42, %rd7, %p7;
	selp.b64 	%rd44, 0, %rd43, %p6;
	mul.lo.s64 	%rd15, %rd44, %rd32;
	mul.lo.s64 	%rd16, %rd135, %rd34;
	mov.b64 	%rd140, 0;
	@%p5 bra 	$L__BB1_6;
	add.s64 	%rd137, %rd6, 3;
	mad.lo.s64 	%rd45, %rd12, %rd135, %rd1;
	add.s64 	%rd136, %rd45, 16;
	mov.u64 	%rd138, %rd11;
$L__BB1_5:
	.pragma "nounroll";
	add.s64 	%rd46, %rd137, -3;
	setp.lt.s64 	%p8, %rd46, 0;
	setp.lt.s64 	%p9, %rd46, %rd32;
	selp.b64 	%rd47, %rd46, %rd8, %p9;
	selp.b64 	%rd48, 0, %rd47, %p8;
	add.s64 	%rd49, %rd48, %rd15;
	add.s64 	%rd50, %rd2, %rd49;
	ld.global.u8 	%rs1, [%rd50];
	cvt.rn.f32.u16 	%f19, %rs1;
	ld.global.f32 	%f20, [%rd136+-16];
	fma.rn.f32 	%f21, %f20, %f19, %f72;
	add.s64 	%rd51, %rd137, -2;
	setp.lt.s64 	%p10, %rd51, 0;
	setp.lt.s64 	%p11, %rd51, %rd32;
	selp.b64 	%rd52, %rd51, %rd8, %p11;
	selp.b64 	%rd53, 0, %rd52, %p10;
	add.s64 	%rd54, %rd53, %rd15;
	add.s64 	%rd55, %rd2, %rd54;
	ld.global.u8 	%rs2, [%rd55];
	cvt.rn.f32.u16 	%f22, %rs2;
	ld.global.f32 	%f23, [%rd136+-12];
	fma.rn.f32 	%f24, %f23, %f22, %f21;
	add.s64 	%rd56, %rd137, -1;
	setp.lt.s64 	%p12, %rd56, 0;
	setp.lt.s64 	%p13, %rd56, %rd32;
	selp.b64 	%rd57, %rd56, %rd8, %p13;
	selp.b64 	%rd58, 0, %rd57, %p12;
	add.s64 	%rd59, %rd58, %rd15;
	add.s64 	%rd60, %rd2, %rd59;
	ld.global.u8 	%rs3, [%rd60];
	cvt.rn.f32.u16 	%f25, %rs3;
	ld.global.f32 	%f26, [%rd136+-8];
	fma.rn.f32 	%f27, %f26, %f25, %f24;
	setp.lt.s64 	%p14, %rd137, 0;
	setp.lt.s64 	%p15, %rd137, %rd32;
	selp.b64 	%rd61, %rd137, %rd8, %p15;
	selp.b64 	%rd62, 0, %rd61, %p14;
	add.s64 	%rd63, %rd62, %rd15;
	add.s64 	%rd64, %rd2, %rd63;
	ld.global.u8 	%rs4, [%rd64];
	cvt.rn.f32.u16 	%f28, %rs4;
	ld.global.f32 	%f29, [%rd136+-4];
	fma.rn.f32 	%f30, %f29, %f28, %f27;
	add.s64 	%rd65, %rd137, 1;
	setp.lt.s64 	%p16, %rd65, 0;
	setp.lt.s64 	%p17, %rd65, %rd32;
	selp.b64 	%rd66, %rd65, %rd8, %p17;
	selp.b64 	%rd67, 0, %rd66, %p16;
	add.s64 	%rd68, %rd67, %rd15;
	add.s64 	%rd69, %rd2, %rd68;
	ld.global.u8 	%rs5, [%rd69];
	cvt.rn.f32.u16 	%f31, %rs5;
	ld.global.f32 	%f32, [%rd136];
	fma.rn.f32 	%f33, %f32, %f31, %f30;
	add.s64 	%rd70, %rd137, 2;
	setp.lt.s64 	%p18, %rd70, 0;
	setp.lt.s64 	%p19, %rd70, %rd32;
	selp.b64 	%rd71, %rd70, %rd8, %p19;
	selp.b64 	%rd72, 0, %rd71, %p18;
	add.s64 	%rd73, %rd72, %rd15;
	add.s64 	%rd74, %rd2, %rd73;
	ld.global.u8 	%rs6, [%rd74];
	cvt.rn.f32.u16 	%f34, %rs6;
	ld.global.f32 	%f35, [%rd136+4];
	fma.rn.f32 	%f36, %f35, %f34, %f33;
	add.s64 	%rd75, %rd137, 3;
	setp.lt.s64 	%p20, %rd75, 0;
	setp.lt.s64 	%p21, %rd75, %rd32;
	selp.b64 	%rd76, %rd75, %rd8, %p21;
	selp.b64 	%rd77, 0, %rd76, %p20;
	add.s64 	%rd78, %rd77, %rd15;
	add.s64 	%rd79, %rd2, %rd78;
	ld.global.u8 	%rs7, [%rd79];
	cvt.rn.f32.u16 	%f37, %rs7;
	ld.global.f32 	%f38, [%rd136+8];
	fma.rn.f32 	%f39, %f38, %f37, %f36;
	add.s64 	%rd80, %rd137, 4;
	setp.lt.s64 	%p22, %rd80, 0;
	setp.lt.s64 	%p23, %rd80, %rd32;
	selp.b64 	%rd81, %rd80, %rd8, %p23;
	selp.b64 	%rd82, 0, %rd81, %p22;
	add.s64 	%rd83, %rd82, %rd15;
	add.s64 	%rd84, %rd2, %rd83;
	ld.global.u8 	%rs8, [%rd84];
	cvt.rn.f32.u16 	%f40, %rs8;
	ld.global.f32 	%f41, [%rd136+12];
	fma.rn.f32 	%f72, %f41, %f40, %f39;
	add.s64 	%rd138, %rd138, -8;
	add.s64 	%rd137, %rd137, 8;
	add.s64 	%rd136, %rd136, 32;
	setp.ne.s64 	%p24, %rd138, 0;
	mov.u64 	%rd140, %rd11;
	@%p24 bra 	$L__BB1_5;
$L__BB1_6:
	setp.eq.s64 	%p25, %rd9, 0;
	@%p25 bra 	$L__BB1_14;
	add.s64 	%rd85, %rd9, -1;
	setp.lt.u64 	%p26, %rd85, 3;
	@%p26 bra 	$L__BB1_9;
	add.s64 	%rd86, %rd6, %rd140;
	setp.lt.s64 	%p27, %rd86, 0;
	setp.lt.s64 	%p28, %rd86, %rd32;
	selp.b64 	%rd87, %rd86, %rd8, %p28;
	selp.b64 	%rd88, 0, %rd87, %p27;
	add.s64 	%rd89, %rd88, %rd15;
	add.s64 	%rd90, %rd2, %rd89;
	ld.global.u8 	%rs9, [%rd90];
	cvt.rn.f32.u16 	%f43, %rs9;
	add.s64 	%rd91, %rd140, %rd16;
	shl.b64 	%rd92, %rd91, 2;
	add.s64 	%rd93, %rd1, %rd92;
	ld.global.f32 	%f44, [%rd93];
	fma.rn.f32 	%f45, %f44, %f43, %f72;
	add.s64 	%rd94, %rd86, 1;
	setp.lt.s64 	%p29, %rd94, 0;
	setp.lt.s64 	%p30, %rd94, %rd32;
	selp.b64 	%rd95, %rd94, %rd8, %p30;
	selp.b64 	%rd96, 0, %rd95, %p29;
	add.s64 	%rd97, %rd96, %rd15;
	add.s64 	%rd98, %rd2, %rd97;
	ld.global.u8 	%rs10, [%rd98];
	cvt.rn.f32.u16 	%f46, %rs10;
	ld.global.f32 	%f47, [%rd93+4];
	fma.rn.f32 	%f48, %f47, %f46, %f45;
	add.s64 	%rd99, %rd86, 2;
	setp.lt.s64 	%p31, %rd99, 0;
	setp.lt.s64 	%p32, %rd99, %rd32;
	selp.b64 	%rd100, %rd99, %rd8, %p32;
	selp.b64 	%rd101, 0, %rd100, %p31;
	add.s64 	%rd102, %rd101, %rd15;
	add.s64 	%rd103, %rd2, %rd102;
	ld.global.u8 	%rs11, [%rd103];
	cvt.rn.f32.u16 	%f49, %rs11;
	ld.global.f32 	%f50, [%rd93+8];
	fma.rn.f32 	%f51, %f50, %f49, %f48;
	add.s64 	%rd104, %rd86, 3;
	setp.lt.s64 	%p33, %rd104, 0;
	setp.lt.s64 	%p34, %rd104, %rd32;
	selp.b64 	%rd105, %rd104, %rd8, %p34;
	selp.b64 	%rd106, 0, %rd105, %p33;
	add.s64 	%rd107, %rd106, %rd15;
	add.s64 	%rd108, %rd2, %rd107;
	ld.global.u8 	%rs12, [%rd108];
	cvt.rn.f32.u16 	%f52, %rs12;
	ld.global.f32 	%f53, [%rd93+12];
	fma.rn.f32 	%f72, %f53, %f52, %f51;
	add.s64 	%rd140, %rd140, 4;
$L__BB1_9:
	setp.eq.s64 	%p35, %rd10, 0;
	@%p35 bra 	$L__BB1_14;
	setp.eq.s64 	%p36, %rd10, 1;
	@%p36 bra 	$L__BB1_12;
	add.s64 	%rd109, %rd6, %rd140;
	setp.lt.s64 	%p37, %rd109, 0;
	setp.lt.s64 	%p38, %rd109, %rd32;
	selp.b64 	%rd110, %rd109, %rd8, %p38;
	selp.b64 	%rd111, 0, %rd110, %p37;
	add.s64 	%rd112, %rd111, %rd15;
	add.s64 	%rd113, %rd2, %rd112;
	ld.global.u8 	%rs13, [%rd113];
	cvt.rn.f32.u16 	%f55, %rs13;
	add.s64 	%rd114, %rd140, %rd16;
	shl.b64 	%rd115, %rd114, 2;
	add.s64 	%rd116, %rd1, %rd115;
	ld.global.f32 	%f56, [%rd116];
	fma.rn.f32 	%f57, %f56, %f55, %f72;
	add.s64 	%rd117, %rd109, 1;
	setp.lt.s64 	%p39, %rd117, 0;
	setp.lt.s64 	%p40, %rd117, %rd32;
	selp.b64 	%rd118, %rd117, %rd8, %p40;
	selp.b64 	%rd119, 0, %rd118, %p39;
	add.s64 	%rd120, %rd119, %rd15;
	add.s64 	%rd121, %rd2, %rd120;
	ld.global.u8 	%rs14, [%rd121];
	cvt.rn.f32.u16 	%f58, %rs14;
	ld.global.f32 	%f59, [%rd116+4];
	fma.rn.f32 	%f72, %f59, %f58, %f57;
	add.s64 	%rd140, %rd140, 2;
$L__BB1_12:
	and.b64  	%rd122, %rd34, 1;
	setp.eq.b64 	%p41, %rd122, 1;
	not.pred 	%p42, %p41;
	@%p42 bra 	$L__BB1_14;
	add.s64 	%rd123, %rd6, %rd140;
	setp.lt.s64 	%p43, %rd123, 0;
	setp.lt.s64 	%p44, %rd123, %rd32;
	selp.b64 	%rd124, %rd123, %rd8, %p44;
	selp.b64 	%rd125, 0, %rd124, %p43;
	add.s64 	%rd126, %rd125, %rd15;
	add.s64 	%rd127, %rd2, %rd126;
	ld.global.u8 	%rs15, [%rd127];
	cvt.rn.f32.u16 	%f60, %rs15;
	add.s64 	%rd128, %rd140, %rd16;
	shl.b64 	%rd129, %rd128, 2;
	add.s64 	%rd130, %rd1, %rd129;
	ld.global.f32 	%f61, [%rd130];
	fma.rn.f32 	%f72, %f61, %f60, %f72;
$L__BB1_14:
	add.s64 	%rd135, %rd135, 1;
	setp.ne.s64 	%p45, %rd135, %rd34;
	@%p45 bra 	$L__BB1_3;
$L__BB1_15:
	ld.param.f32 	%f63, [_Z20gaussian_blur_kernelPhPfS_llflf_param_7];
	ld.param.u64 	%rd134, [_Z20gaussian_blur_kernelPhPfS_llflf_param_2];
	div.rn.f32 	%f62, %f72, %f63;
	cvt.rzi.u32.f32 	%r9, %f62;
	mad.lo.s64 	%rd131, %rd32, %rd3, %rd4;
	cvta.to.global.u64 	%rd132, %rd134;
	add.s64 	%rd133, %rd132, %rd131;
	st.global.u8 	[%rd133], %r9;
$L__BB1_16:
	ret;

}


// ===== COMPILED SASS (sm_100) =====

	.target	sm_100

	.elftype	@"ET_EXEC"


//--------------------- .note.nv.tkinfo           --------------------------
	.section	.note.nv.tkinfo,"",@"SHT_NOTE"
	.sectionflags	@"SHF_NOTE_NV_TKINFO"
	.tkinfo
        /*0018*/ 	.word	0x00000002
        /*0030*/ 	.string	""
        /*0030*/ 	.string	"ptxas"
        /*0030*/ 	.string	"Cuda compilation tools, release 13.0, V13.0.88"
        /*0030*/ 	.string	"Build cuda_13.0.r13.0/compiler.36424714_0"
        /*0030*/ 	.string	"-arch sm_100 -m 64 "



//--------------------- .note.nv.cuinfo           --------------------------
	.section	.note.nv.cuinfo,"",@"SHT_NOTE"
	.sectionflags	@"SHF_NOTE_NV_CUINFO"
        /*0018*/ 	.short	0x0002
        /*001a*/ 	.short	0x0064
        /*001c*/ 	.short	0x0082
	.zero		2


//--------------------- .nv.info                  --------------------------
	.section	.nv.info,"",@"SHT_CUDA_INFO"
	.align	4


	//----- nvinfo : EIATTR_REGCOUNT
	.align		4
        /*0000*/ 	.byte	0x04, 0x2f
        /*0002*/ 	.short	(.L_1 - .L_0)
	.align		4
.L_0:
        /*0004*/ 	.word	index@(_Z24gaussian_blur_kernel_oldPhPfS_llflf)
        /*0008*/ 	.word	0x00000020


	//----- nvinfo : EIATTR_FRAME_SIZE
	.align		4
.L_1:
        /*000c*/ 	.byte	0x04, 0x11
        /*000e*/ 	.short	(.L_3 - .L_2)
	.align		4
.L_2:
        /*0010*/ 	.word	index@($__internal_1_$__cuda_sm3x_div_rn_noftz_f32_slowpath)
        /*0014*/ 	.word	0x00000000


	//----- nvinfo : EIATTR_FRAME_SIZE
	.align		4
.L_3:
        /*0018*/ 	.byte	0x04, 0x11
        /*001a*/ 	.short	(.L_5 - .L_4)
	.align		4
.L_4:
        /*001c*/ 	.word	index@(_Z24gaussian_blur_kernel_oldPhPfS_llflf)
        /*0020*/ 	.word	0x00000000


	//----- nvinfo : EIATTR_REGCOUNT
	.align		4
.L_5:
        /*0024*/ 	.byte	0x04, 0x2f
        /*0026*/ 	.short	(.L_7 - .L_6)
	.align		4
.L_6:
        /*0028*/ 	.word	index@(_Z20gaussian_blur_kernelPhPfS_llflf)
        /*002c*/ 	.word	0x00000020


	//----- nvinfo : EIATTR_FRAME_SIZE
	.align		4
.L_7:
        /*0030*/ 	.byte	0x04, 0x11
        /*0032*/ 	.short	(.L_9 - .L_8)
	.align		4
.L_8:
        /*0034*/ 	.word	index@($__internal_0_$__cuda_sm3x_div_rn_noftz_f32_slowpath)
        /*0038*/ 	.word	0x00000000


	//----- nvinfo : EIATTR_FRAME_SIZE
	.align		4
.L_9:
        /*003c*/ 	.byte	0x04, 0x11
        /*003e*/ 	.short	(.L_11 - .L_10)
	.align		4
.L_10:
        /*0040*/ 	.word	index@(_Z20gaussian_blur_kernelPhPfS_llflf)
        /*0044*/ 	.word	0x00000000


	//----- nvinfo : EIATTR_MIN_STACK_SIZE
	.align		4
.L_11:
        /*0048*/ 	.byte	0x04, 0x12
        /*004a*/ 	.short	(.L_13 - .L_12)
	.align		4
.L_12:
        /*004c*/ 	.word	index@(_Z20gaussian_blur_kernelPhPfS_llflf)
        /*0050*/ 	.word	0x00000000


	//----- nvinfo : EIATTR_MIN_STACK_SIZE
	.align		4
.L_13:
        /*0054*/ 	.byte	0x04, 0x12
        /*0056*/ 	.short	(.L_15 - .L_14)
	.align		4
.L_14:
        /*0058*/ 	.word	index@(_Z24gaussian_blur_kernel_oldPhPfS_llflf)
        /*005c*/ 	.word	0x00000000
.L_15:


//--------------------- .nv.compat                --------------------------
	.section	.nv.compat,"",@"SHT_CUDA_COMPAT_INFO"
	.align	4
        /*0000*/ 	.byte	0x02, 0x09, 0x00, 0x00, 0x02, 0x02, 0x01, 0x00, 0x02, 0x05, 0x05, 0x00, 0x03, 0x07, 0x01, 0x01
        /*0010*/ 	.byte	0x02, 0x03, 0x00, 0x00, 0x02, 0x06, 0x01, 0x00, 0x04, 0x0b, 0x08, 0x00, 0x01, 0x00, 0x00, 0x00
        /*0020*/ 	.byte	0x00, 0x00, 0x00, 0x00


//--------------------- .nv.info._Z20gaussian_blur_kernelPhPfS_llflf --------------------------
	.section	.nv.info._Z20gaussian_blur_kernelPhPfS_llflf,"",@"SHT_CUDA_INFO"
	.sectionflags	@""
	.align	4


	//----- nvinfo : EIATTR_CUDA_API_VERSION
	.align		4
        /*0000*/ 	.byte	0x04, 0x37
        /*0002*/ 	.short	(.L_17 - .L_16)
.L_16:
        /*0004*/ 	.word	0x00000082


	//----- nvinfo : EIATTR_KPARAM_INFO
	.align		4
.L_17:
        /*0008*/ 	.byte	0x04, 0x17
        /*000a*/ 	.short	(.L_19 - .L_18)
.L_18:
        /*000c*/ 	.word	0x00000000
        /*0010*/ 	.short	0x0007
        /*0012*/ 	.short	0x0038
        /*0014*/ 	.byte	0x00, 0xf0, 0x11, 0x00


	//----- nvinfo : EIATTR_KPARAM_INFO
	.align		4
.L_19:
        /*0018*/ 	.byte	0x04, 0x17
        /*001a*/ 	.short	(.L_21 - .L_20)
.L_20:
        /*001c*/ 	.word	0x00000000
        /*0020*/ 	.short	0x0006
        /*0022*/ 	.short	0x0030
        /*0024*/ 	.byte	0x00, 0xf0, 0x21, 0x00


	//----- nvinfo : EIATTR_KPARAM_INFO
	.align		4
.L_21:
        /*0028*/ 	.byte	0x04, 0x17
        /*002a*/ 	.short	(.L_23 - .L_22)
.L_22:
        /*002c*/ 	.word	0x00000000
        /*0030*/ 	.short	0x0005
        /*0032*/ 	.short	0x0028
        /*0034*/ 	.byte	0x00, 0xf0, 0x11, 0x00


	//----- nvinfo : EIATTR_KPARAM_INFO
	.align		4
.L_23:
        /*0038*/ 	.byte	0x04, 0x17
        /*003a*/ 	.short	(.L_25 - .L_24)
.L_24:
        /*003c*/ 	.word	0x00000000
        /*0040*/ 	.short	0x0004
        /*0042*/ 	.short	0x0020
        /*0044*/ 	.byte	0x00, 0xf0, 0x21, 0x00


	//----- nvinfo : EIATTR_KPARAM_INFO
	.align		4
.L_25:
        /*0048*/ 	.byte	0x04, 0x17
        /*004a*/ 	.short	(.L_27 - .L_26)
.L_26:
        /*004c*/ 	.word	0x00000000
        /*0050*/ 	.short	0x0003
        /*0052*/ 	.short	0x0018
        /*0054*/ 	.byte	0x00, 0xf0, 0x21, 0x00


	//----- nvinfo : EIATTR_KPARAM_INFO
	.align		4
.L_27:
        /*0058*/ 	.byte	0x04, 0x17
        /*005a*/ 	.short	(.L_29 - .L_28)
.L_28:
        /*005c*/ 	.word	0x00000000
        /*0060*/ 	.short	0x0002
        /*0062*/ 	.short	0x0010
        /*0064*/ 	.byte	0x00, 0xf5, 0x21, 0x00


	//----- nvinfo : EIATTR_KPARAM_INFO
	.align		4
.L_29:
        /*0068*/ 	.byte	0x04, 0x17
        /*006a*/ 	.short	(.L_31 - .L_30)
.L_30:
        /*006c*/ 	.word	0x00000000
        /*0070*/ 	.short	0x0001
        /*0072*/ 	.short	0x0008
        /*0074*/ 	.byte	0x00, 0xf5, 0x21, 0x00


	//----- nvinfo : EIATTR_KPARAM_INFO
	.align		4
.L_31:
        /*0078*/ 	.byte	0x04, 0x17
        /*007a*/ 	.short	(.L_33 - .L_32)
.L_32:
        /*007c*/ 	.word	0x00000000
        /*0080*/ 	.short	0x0000
        /*0082*/ 	.short	0x0000
        /*0084*/ 	.byte	0x00, 0xf5, 0x21, 0x00


	//----- nvinfo : EIATTR_SPARSE_MMA_MASK
	.align		4
.L_33:
        /*0088*/ 	.byte	0x03, 0x50
        /*008a*/ 	.short	0x0000


	//----- nvinfo : EIATTR_MAXREG_COUNT
	.align		4
        /*008c*/ 	.byte	0x03, 0x1b
        /*008e*/ 	.short	0x00ff


	//----- nvinfo : EIATTR_MERCURY_ISA_VERSION
	.align		4
        /*0090*/ 	.byte	0x03, 0x5f
        /*0092*/ 	.short	0x0101


	//----- nvinfo : EIATTR_VRC_CTA_INIT_COUNT
	.align		4
        /*0094*/ 	.byte	0x02, 0x4a
	.zero		1
	.zero		1


	//----- nvinfo : EIATTR_EXIT_INSTR_OFFSETS
	.align		4
        /*0098*/ 	.byte	0x04, 0x1c
        /*009a*/ 	.short	(.L_35 - .L_34)


	//   ....[0]....
.L_34:
        /*009c*/ 	.word	0x00000100


	//   ....[1]....
        /*00a0*/ 	.word	0x00001a30


	//----- nvinfo : EIATTR_CRS_STACK_SIZE
	.align		4
.L_35:
        /*00a4*/ 	.byte	0x04, 0x1e
        /*00a6*/ 	.short	(.L_37 - .L_36)
.L_36:
        /*00a8*/ 	.word	0x00000000


	//----- nvinfo : EIATTR_CBANK_PARAM_SIZE
	.align		4
.L_37:
        /*00ac*/ 	.byte	0x03, 0x19
        /*00ae*/ 	.short	0x003c


	//----- nvinfo : EIATTR_PARAM_CBANK
	.align		4
        /*00b0*/ 	.byte	0x04, 0x0a
        /*00b2*/ 	.short	(.L_39 - .L_38)
	.align		4
.L_38:
        /*00b4*/ 	.word	index@(.nv.constant0._Z20gaussian_blur_kernelPhPfS_llflf)
        /*00b8*/ 	.short	0x0380
        /*00ba*/ 	.short	0x003c


	//----- nvinfo : EIATTR_SW_WAR
	.align		4
.L_39:
        /*00bc*/ 	.byte	0x04, 0x36
        /*00be*/ 	.short	(.L_41 - .L_40)
.L_40:
        /*00c0*/ 	.word	0x00000008
.L_41:


//--------------------- .nv.info._Z24gaussian_blur_kernel_oldPhPfS_llflf --------------------------
	.section	.nv.info._Z24gaussian_blur_kernel_oldPhPfS_llflf,"",@"SHT_CUDA_INFO"
	.sectionflags	@""
	.align	4


	//----- nvinfo : EIATTR_CUDA_API_VERSION
	.align		4
        /*0000*/ 	.byte	0x04, 0x37
        /*0002*/ 	.short	(.L_43 - .L_42)
.L_42:
        /*0004*/ 	.word	0x00000082


	//----- nvinfo : EIATTR_KPARAM_INFO
	.align		4
.L_43:
        /*0008*/ 	.byte	0x04, 0x17
        /*000a*/ 	.short	(.L_45 - .L_44)
.L_44:
        /*000c*/ 	.word	0x00000000
        /*0010*/ 	.short	0x0007
        /*0012*/ 	.short	0x0038
        /*0014*/ 	.byte	0x00, 0xf0, 0x11, 0x00


	//----- nvinfo : EIATTR_KPARAM_INFO
	.align		4
.L_45:
        /*0018*/ 	.byte	0x04, 0x17
        /*001a*/ 	.short	(.L_47 - .L_46)
.L_46:
        /*001c*/ 	.word	0x00000000
        /*0020*/ 	.short	0x0006
        /*0022*/ 	.short	0x0030
        /*0024*/ 	.byte	0x00, 0xf0, 0x21, 0x00


	//----- nvinfo : EIATTR_KPARAM_INFO
	.align		4
.L_47:
        /*0028*/ 	.byte	0x04, 0x17
        /*002a*/ 	.short	(.L_49 - .L_48)
.L_48:
        /*002c*/ 	.word	0x00000000
        /*0030*/ 	.short	0x0005
        /*0032*/ 	.short	0x0028
        /*0034*/ 	.byte	0x00, 0xf0, 0x11, 0x00


	//----- nvinfo : EIATTR_KPARAM_INFO
	.align		4
.L_49:
        /*0038*/ 	.byte	0x04, 0x17
        /*003a*/ 	.short	(.L_51 - .L_50)
.L_50:
        /*003c*/ 	.word	0x00000000
        /*0040*/ 	.short	0x0004
        /*0042*/ 	.short	0x0020
        /*0044*/ 	.byte	0x00, 0xf0, 0x21, 0x00


	//----- nvinfo : EIATTR_KPARAM_INFO
	.align		4
.L_51:
        /*0048*/ 	.byte	0x04, 0x17
        /*004a*/ 	.short	(.L_53 - .L_52)
.L_52:
        /*004c*/ 	.word	0x00000000
        /*0050*/ 	.short	0x0003
        /*0052*/ 	.short	0x0018
        /*0054*/ 	.byte	0x00, 0xf0, 0x21, 0x00


	//----- nvinfo : EIATTR_KPARAM_INFO
	.align		4
.L_53:
        /*0058*/ 	.byte	0x04, 0x17
        /*005a*/ 	.short	(.L_55 - .L_54)
.L_54:
        /*005c*/ 	.word	0x00000000
        /*0060*/ 	.short	0x0002
        /*0062*/ 	.short	0x0010
        /*0064*/ 	.byte	0x00, 0xf5, 0x21, 0x00


	//----- nvinfo : EIATTR_KPARAM_INFO
	.align		4
.L_55:
        /*0068*/ 	.byte	0x04, 0x17
        /*006a*/ 	.short	(.L_57 - .L_56)
.L_56:
        /*006c*/ 	.word	0x00000000
        /*0070*/ 	.short	0x0001
        /*0072*/ 	.short	0x0008
        /*0074*/ 	.byte	0x00, 0xf5, 0x21, 0x00


	//----- nvinfo : EIATTR_KPARAM_INFO
	.align		4
.L_57:
        /*0078*/ 	.byte	0x04, 0x17
        /*007a*/ 	.short	(.L_59 - .L_58)
.L_58:
        /*007c*/ 	.word	0x00000000
        /*0080*/ 	.short	0x0000
        /*0082*/ 	.short	0x0000
        /*0084*/ 	.byte	0x00, 0xf5, 0x21, 0x00


	//----- nvinfo : EIATTR_SPARSE_MMA_MASK
	.align		4
.L_59:
        /*0088*/ 	.byte	0x03, 0x50
        /*008a*/ 	.short	0x0000


	//----- nvinfo : EIATTR_MAXREG_COUNT
	.align		4
        /*008c*/ 	.byte	0x03, 0x1b
        /*008e*/ 	.short	0x00ff


	//----- nvinfo : EIATTR_MERCURY_ISA_VERSION
	.align		4
        /*0090*/ 	.byte	0x03, 0x5f
        /*0092*/ 	.short	0x0101


	//----- nvinfo : EIATTR_VRC_CTA_INIT_COUNT
	.align		4
        /*0094*/ 	.byte	0x02, 0x4a
	.zero		1
	.zero		1


	//----- nvinfo : EIATTR_EXIT_INSTR_OFFSETS
	.align		4
        /*0098*/ 	.byte	0x04, 0x1c
        /*009a*/ 	.short	(.L_61 - .L_60)


	//   ....[0]....
.L_60:
        /*009c*/ 	.word	0x00000100


	//   ....[1]....
        /*00a0*/ 	.word	0x00001a30


	//----- nvinfo : EIATTR_CRS_STACK_SIZE
	.align		4
.L_61:
        /*00a4*/ 	.byte	0x04, 0x1e
        /*00a6*/ 	.short	(.L_63 - .L_62)
.L_62:
        /*00a8*/ 	.word	0x00000000


	//----- nvinfo : EIATTR_CBANK_PARAM_SIZE
	.align		4
.L_63:
        /*00ac*/ 	.byte	0x03, 0x19
        /*00ae*/ 	.short	0x003c


	//----- nvinfo : EIATTR_PARAM_CBANK
	.align		4
        /*00b0*/ 	.byte	0x04, 0x0a
        /*00b2*/ 	.short	(.L_65 - .L_64)
	.align		4
.L_64:
        /*00b4*/ 	.word	index@(.nv.constant0._Z24gaussian_blur_kernel_oldPhPfS_llflf)
        /*00b8*/ 	.short	0x0380
        /*00ba*/ 	.short	0x003c


	//----- nvinfo : EIATTR_SW_WAR
	.align		4
.L_65:
        /*00bc*/ 	.byte	0x04, 0x36
        /*00be*/ 	.short	(.L_67 - .L_66)
.L_66:
        /*00c0*/ 	.word	0x00000008
.L_67:


//--------------------- .nv.callgraph             --------------------------
	.section	.nv.callgraph,"",@"SHT_CUDA_CALLGRAPH"
	.align	4
	.sectionentsize	8
	.align		4
        /*0000*/ 	.word	0x00000000
	.align		4
        /*0004*/ 	.word	0xffffffff
	.align		4
        /*0008*/ 	.word	0x00000000
	.align		4
        /*000c*/ 	.word	0xfffffffe
	.align		4
        /*0010*/ 	.word	0x00000000
	.align		4
        /*0014*/ 	.word	0xfffffffd
	.align		4
        /*0018*/ 	.word	0x00000000
	.align		4
        /*001c*/ 	.word	0xfffffffc


//--------------------- .text._Z20gaussian_blur_kernelPhPfS_llflf --------------------------
	.section	.text._Z20gaussian_blur_kernelPhPfS_llflf,"ax",@progbits
	.align	128
        .global         _Z20gaussian_blur_kernelPhPfS_llflf
        .type           _Z20gaussian_blur_kernelPhPfS_llflf,@function
        .size           _Z20gaussian_blur_kernelPhPfS_llflf,(.L_x_42 - _Z20gaussian_blur_kernelPhPfS_llflf)
        .other          _Z20gaussian_blur_kernelPhPfS_llflf,@"STO_CUDA_ENTRY STV_DEFAULT"
_Z20gaussian_blur_kernelPhPfS_llflf:
.text._Z20gaussian_blur_kernelPhPfS_llflf:
[----:B------:R-:W-:Y:S01]  /*0000*/  LDC R1, c[0x0][0x37c] ;  /* 0x0000df00ff017b82 */ /* 0x000fe20000000800 */
[----:B------:R-:W0:Y:S07]  /*0010*/  S2R R3, SR_TID.Y ;  /* 0x0000000000037919 */ /* 0x000e2e0000002200 */
[----:B------:R-:W0:Y:S01]  /*0020*/  S2UR UR4, SR_CTAID.Y ;  /* 0x00000000000479c3 */ /* 0x000e220000002600 */
[----:B------:R-:W1:Y:S01]  /*0030*/  LDCU.64 UR6, c[0x0][0x3a0] ;  /* 0x00007400ff0677ac */ /* 0x000e620008000a00 */
[----:B------:R-:W2:Y:S01]  /*0040*/  S2R R9, SR_TID.X ;  /* 0x0000000000097919 */ /* 0x000ea20000002100 */
[----:B------:R-:W3:Y:S05]  /*0050*/  LDCU.64 UR8, c[0x0][0x398] ;  /* 0x00007300ff0877ac */ /* 0x000eea0008000a00 */
[----:B------:R-:W0:Y:S08]  /*0060*/  LDC R0, c[0x0][0x364] ;  /* 0x0000d900ff007b82 */ /* 0x000e300000000800 */
[----:B------:R-:W2:Y:S08]  /*0070*/  S2UR UR5, SR_CTAID.X ;  /* 0x00000000000579c3 */ /* 0x000eb00000002500 */
[----:B------:R-:W2:Y:S01]  /*0080*/  LDC R8, c[0x0][0x360] ;  /* 0x0000d800ff087b82 */ /* 0x000ea20000000800 */
[----:B0-----:R-:W-:-:S05]  /*0090*/  IMAD R0, R0, UR4, R3 ;  /* 0x0000000400007c24 */ /* 0x001fca000f8e0203 */
[----:B-1----:R-:W-:-:S04]  /*00a0*/  ISETP.GE.U32.AND P0, PT, R0, UR6, PT ;  /* 0x0000000600007c0c */ /* 0x002fc8000bf06070 */
[----:B------:R-:W-:Y:S01]  /*00b0*/  ISETP.GE.AND.EX P0, PT, RZ, UR7, PT, P0 ;  /* 0x00000007ff007c0c */ /* 0x000fe2000bf06300 */
[----:B--2---:R-:W-:-:S05]  /*00c0*/  IMAD R8, R8, UR5, R9 ;  /* 0x0000000508087c24 */ /* 0x004fca000f8e0209 */
[----:B---3--:R-:W-:Y:S02]  /*00d0*/  ISETP.GE.U32.AND P1, PT, R8, UR8, PT ;  /* 0x0000000808007c0c */ /* 0x008fe4000bf26070 */
[----:B------:R-:W-:-:S04]  /*00e0*/  SHF.R.S32.HI R4, RZ, 0x1f, R8 ;  /* 0x0000001fff047819 */ /* 0x000fc80000011408 */
[----:B------:R-:W-:-:S13]  /*00f0*/  ISETP.GE.OR.EX P0, PT, R4, UR9, P0, P1 ;  /* 0x0000000904007c0c */ /* 0x000fda0008706710 */
[----:B------:R-:W-:Y:S05]  /*0100*/  @P0 EXIT ;  /* 0x000000000000094d */ /* 0x000fea0003800000 */
[----:B------:R-:W0:Y:S01]  /*0110*/  LDCU.64 UR6, c[0x0][0x3b0] ;  /* 0x00007600ff0677ac */ /* 0x000e220008000a00 */
[----:B------:R-:W-:Y:S01]  /*0120*/  IMAD.MOV.U32 R7, RZ, RZ, RZ ;  /* 0x000000ffff077224 */ /* 0x000fe200078e00ff */
[----:B------:R-:W1:Y:S01]  /*0130*/  LDCU.64 UR14, c[0x0][0x358] ;  /* 0x00006b00ff0e77ac */ /* 0x000e620008000a00 */
[----:B0-----:R-:W-:Y:S02]  /*0140*/  UISETP.GE.U32.AND UP0, UPT, UR6, 0x1, UPT ;  /* 0x000000010600788c */ /* 0x001fe4000bf06070 */
[----:B------:R-:W-:Y:S02]  /*0150*/  ULEA.HI UR4, UP1, UR7, UR6, URZ, 0x1 ;  /* 0x0000000607047291 */ /* 0x000fe4000f8308ff */
[----:B------:R-:W-:Y:S02]  /*0160*/  UISETP.GE.AND.EX UP0, UPT, UR7, URZ, UPT, UP0 ;  /* 0x000000ff0700728c */ /* 0x000fe4000bf06300 */
[----:B------:R-:W-:-:S07]  /*0170*/  UIADD3.X UR5, UPT, UPT, URZ, UR7, URZ, UP1, !UPT ;  /* 0x00000007ff057290 */ /* 0x000fce0008ffe4ff */
[----:B-1----:R-:W-:Y:S05]  /*0180*/  BRA.U !UP0, `(.L_x_0) ;  /* 0x0000001508d07547 */ /* 0x002fea000b800000 */
[----:B------:R-:W-:Y:S01]  /*0190*/  USHF.R.S64 UR4, UR4, 0x1, UR5 ;  /* 0x0000000104047899 */ /* 0x000fe20008001005 */
[----:B------:R-:W-:Y:S01]  /*01a0*/  IMAD.MOV.U32 R7, RZ, RZ, RZ ;  /* 0x000000ffff077224 */ /* 0x000fe200078e00ff */
[----:B------:R-:W-:Y:S02]  /*01b0*/  USHF.R.S32.HI UR5, URZ, 0x1, UR5 ;  /* 0x00000001ff057899 */ /* 0x000fe40008011405 */
[----:B------:R-:W-:Y:S02]  /*01c0*/  UIADD3 UR8, UP0, UPT, UR8, -0x1, URZ ;  /* 0xffffffff08087890 */ /* 0x000fe4000ff1e0ff */
[----:B------:R-:W-:Y:S01]  /*01d0*/  IADD3 R3, P0, PT, R8, -UR4, RZ ;  /* 0x8000000408037c10 */ /* 0x000fe2000ff1e0ff */
[----:B------:R-:W-:Y:S01]  /*01e0*/  UMOV UR4, URZ ;  /* 0x000000ff00047c82 */ /* 0x000fe20008000000 */
[----:B------:R-:W-:Y:S02]  /*01f0*/  UIADD3.X UR9, UPT, UPT, UR9, -0x1, URZ, UP0, !UPT ;  /* 0xffffffff09097890 */ /* 0x000fe400087fe4ff */
[----:B------:R-:W-:Y:S01]  /*0200*/  IADD3.X R4, PT, PT, R4, ~UR5, RZ, P0, !PT ;  /* 0x8000000504047c10 */ /* 0x000fe200087fe4ff */
[----:B------:R-:W-:-:S09]  /*0210*/  UMOV UR5, URZ ;  /* 0x000000ff00057c82 */ /* 0x000fd20008000000 */
.L_x_6:
[----:B------:R-:W0:Y:S01]  /*0220*/  LDCU.64 UR12, c[0x0][0x3b0] ;  /* 0x00007600ff0c77ac */ /* 0x000e220008000a00 */
[----:B------:R-:W1:Y:S01]  /*0230*/  LDCU.64 UR16, c[0x0][0x3b0] ;  /* 0x00007600ff1077ac */ /* 0x000e620008000a00 */
[----:B------:R-:W2:Y:S01]  /*0240*/  LDCU.64 UR10, c[0x0][0x3a0] ;  /* 0x00007400ff0a77ac */ /* 0x000ea20008000a00 */
[----:B------:R-:W3:Y:S01]  /*0250*/  LDCU.64 UR18, c[0x0][0x3a0] ;  /* 0x00007400ff1277ac */ /* 0x000ee20008000a00 */
[----:B0-----:R-:W-:-:S04]  /*0260*/  ULEA.HI UR6, UP0, UR13, UR12, URZ, 0x1 ;  /* 0x0000000c0d067291 */ /* 0x001fc8000f8108ff */
[----:B------:R-:W-:Y:S02]  /*0270*/  UIADD3.X UR7, UPT, UPT, URZ, UR13, URZ, UP0, !UPT ;  /* 0x0000000dff077290 */ /* 0x000fe400087fe4ff */
[----:B-1----:R-:W-:Y:S02]  /*0280*/  UISETP.GE.U32.AND UP0, UPT, UR16, 0x8, UPT ;  /* 0x000000081000788c */ /* 0x002fe4000bf06070 */
[----:B------:R-:W-:Y:S02]  /*0290*/  USHF.R.S64 UR6, UR6, 0x1, UR7 ;  /* 0x0000000106067899 */ /* 0x000fe40008001007 */
[----:B------:R-:W-:Y:S02]  /*02a0*/  USHF.R.S32.HI UR7, URZ, 0x1, UR7 ;  /* 0x00000001ff077899 */ /* 0x000fe40008011407 */
[----:B--2---:R-:W-:Y:S02]  /*02b0*/  UIADD3 UR10, UP1, UPT, UR10, -0x1, URZ ;  /* 0xffffffff0a0a7890 */ /* 0x004fe4000ff3e0ff */
[----:B------:R-:W-:Y:S01]  /*02c0*/  IADD3 R5, P0, PT, R0, -UR6, RZ ;  /* 0x8000000600057c10 */ /* 0x000fe2000ff1e0ff */
[----:B------:R-:W-:-:S02]  /*02d0*/  UISETP.GE.U32.AND.EX UP0, UPT, UR17, URZ, UPT, UP0 ;  /* 0x000000ff1100728c */ /* 0x000fc4000bf06100 */
[----:B------:R-:W-:Y:S01]  /*02e0*/  UIADD3.X UR11, UPT, UPT, UR11, -0x1, URZ, UP1, !UPT ;  /* 0xffffffff0b0b7890 */ /* 0x000fe20008ffe4ff */
[----:B------:R-:W-:Y:S01]  /*02f0*/  IADD3 R5, P1, PT, R5, UR4, RZ ;  /* 0x0000000405057c10 */ /* 0x000fe2000ff3e0ff */
[----:B------:R-:W-:Y:S01]  /*0300*/  IMAD.X R6, RZ, RZ, ~UR7, P0 ;  /* 0x80000007ff067e24 */ /* 0x000fe200080e06ff */
[----:B------:R-:W-:Y:S01]  /*0310*/  UMOV UR6, URZ ;  /* 0x000000ff00067c82 */ /* 0x000fe20008000000 */
[----:B------:R-:W-:Y:S01]  /*0320*/  UMOV UR7, URZ ;  /* 0x000000ff00077c82 */ /* 0x000fe20008000000 */
[----:B---3--:R-:W-:Y:S02]  /*0330*/  ISETP.GE.U32.AND P0, PT, R5, UR18, PT ;  /* 0x0000001205007c0c */ /* 0x008fe4000bf06070 */
[----:B------:R-:W-:-:S04]  /*0340*/  IADD3.X R6, PT, PT, R6, UR5, RZ, P1, !PT ;  /* 0x0000000506067c10 */ /* 0x000fc80008ffe4ff */
[C---:B------:R-:W-:Y:S02]  /*0350*/  ISETP.GE.AND.EX P0, PT, R6.reuse, UR19, PT, P0 ;  /* 0x0000001306007c0c */ /* 0x040fe4000bf06300 */
[C---:B------:R-:W-:Y:S02]  /*0360*/  ISETP.GE.AND P1, PT, R6.reuse, RZ, PT ;  /* 0x000000ff0600720c */ /* 0x040fe40003f26270 */
[----:B------:R-:W-:Y:S02]  /*0370*/  SEL R5, R5, UR10, !P0 ;  /* 0x0000000a05057c07 */ /* 0x000fe4000c000000 */
[----:B------:R-:W-:Y:S02]  /*0380*/  SEL R6, R6, UR11, !P0 ;  /* 0x0000000b06067c07 */ /* 0x000fe4000c000000 */
[----:B------:R-:W-:Y:S02]  /*0390*/  SEL R5, R5, RZ, P1 ;  /* 0x000000ff05057207 */ /* 0x000fe40000800000 */
[----:B------:R-:W-:Y:S01]  /*03a0*/  SEL R6, R6, RZ, P1 ;  /* 0x000000ff06067207 */ /* 0x000fe20000800000 */
[----:B------:R-:W-:Y:S06]  /*03b0*/  BRA.U !UP0, `(.L_x_1) ;  /* 0x0000000908787547 */ /* 0x000fec000b800000 */
[----:B------:R-:W0:Y:S01]  /*03c0*/  LDCU.64 UR6, c[0x0][0x388] ;  /* 0x00007100ff0677ac */ /* 0x000e220008000a00 */
[C---:B------:R-:W-:Y:S01]  /*03d0*/  IADD3 RZ, P0, PT, R3.reuse, 0x3, RZ ;  /* 0x0000000303ff7810 */ /* 0x040fe20007f1e0ff */
[----:B------:R-:W-:Y:S01]  /*03e0*/  VIADD R20, R3, 0x3 ;  /* 0x0000000303147836 */ /* 0x000fe20000000000 */
[----:B------:R-:W-:Y:S02]  /*03f0*/  USHF.L.U64.HI UR10, UR12, 0x2, UR13 ;  /* 0x000000020c0a7899 */ /* 0x000fe4000801020d */
[----:B------:R-:W-:Y:S01]  /*0400*/  USHF.L.U32 UR11, UR12, 0x2, URZ ;  /* 0x000000020c0b7899 */ /* 0x000fe200080006ff */
[----:B------:R-:W-:Y:S01]  /*0410*/  IMAD.X R2, RZ, RZ, R4, P0 ;  /* 0x000000ffff027224 */ /* 0x000fe200000e0604 */
[----:B------:R-:W-:Y:S01]  /*0420*/  UIMAD UR10, UR10, UR4, URZ ;  /* 0x000000040a0a72a4 */ /* 0x000fe2000f8e02ff */
[----:B------:R-:W1:Y:S03]  /*0430*/  LDCU.64 UR22, c[0x0][0x398] ;  /* 0x00007300ff1677ac */ /* 0x000e660008000a00 */
[----:B------:R-:W-:Y:S01]  /*0440*/  UIMAD UR10, UR5, UR11, UR10 ;  /* 0x0000000b050a72a4 */ /* 0x000fe2000f8e020a */
[----:B------:R-:W2:Y:S01]  /*0450*/  LDCU.64 UR20, c[0x0][0x380] ;  /* 0x00007000ff1477ac */ /* 0x000ea20008000a00 */
[----:B0-----:R-:W-:-:S02]  /*0460*/  UIMAD.WIDE.U32 UR6, UR4, UR11, UR6 ;  /* 0x0000000b040672a5 */ /* 0x001fc4000f8e0006 */
[----:B------:R-:W-:Y:S02]  /*0470*/  ULOP3.LUT UR11, UR12, 0xfffffff8, URZ, 0xc0, !UPT ;  /* 0xfffffff80c0b7892 */ /* 0x000fe4000f8ec0ff */
[----:B------:R-:W-:-:S04]  /*0480*/  UIADD3 UR18, UP0, UPT, UR6, 0x10, URZ ;  /* 0x0000001006127890 */ /* 0x000fc8000ff1e0ff */
[----:B------:R-:W-:Y:S02]  /*0490*/  UIADD3.X UR6, UPT, UPT, UR7, UR10, URZ, UP0, !UPT ;  /* 0x0000000a07067290 */ /* 0x000fe400087fe4ff */
[----:B------:R-:W-:Y:S01]  /*04a0*/  IMAD.U32 R10, RZ, RZ, UR18 ;  /* 0x00000012ff0a7e24 */ /* 0x000fe2000f8e00ff */
[----:B------:R-:W-:-:S03]  /*04b0*/  ULOP3.LUT UR7, UR13, 0x7fffffff, URZ, 0xc0, !UPT ;  /* 0x7fffffff0d077892 */ /* 0x000fc6000f8ec0ff */
[----:B------:R-:W-:Y:S01]  /*04c0*/  IMAD.U32 R19, RZ, RZ, UR6 ;  /* 0x00000006ff137e24 */ /* 0x000fe2000f8e00ff */
[----:B-12---:R-:W-:-:S08]  /*04d0*/  UMOV UR6, UR11 ;  /* 0x0000000b00067c82 */ /* 0x006fd00008000000 */
.L_x_2:
[----:B------:R-:W-:Y:S01]  /*04e0*/  IADD3 R12, P1, PT, R20, -0x3, RZ ;  /* 0xfffffffd140c7810 */ /* 0x000fe20007f3e0ff */
[----:B------:R-:W-:-:S03]  /*04f0*/  IMAD R14, R6, UR22, RZ ;  /* 0x00000016060e7c24 */ /* 0x000fc6000f8e02ff */
[----:B------:R-:W-:Y:S01]  /*0500*/  ISETP.GE.U32.AND P0, PT, R12, UR22, PT ;  /* 0x000000160c007c0c */ /* 0x000fe2000bf06070 */
[----:B------:R-:W-:Y:S01]  /*0510*/  IMAD R23, R5, UR23, R14 ;  /* 0x0000001705177c24 */ /* 0x000fe2000f8e020e */
[----:B------:R-:W-:-:S04]  /*0520*/  IADD3.X R11, PT, PT, R2, -0x1, RZ, P1, !PT ;  /* 0xffffffff020b7810 */ /* 0x000fc80000ffe4ff */
[C---:B------:R-:W-:Y:S02]  /*0530*/  ISETP.GE.AND.EX P0, PT, R11.reuse, UR23, PT, P0 ;  /* 0x000000170b007c0c */ /* 0x040fe4000bf06300 */
[C---:B------:R-:W-:Y:S02]  /*0540*/  ISETP.GE.AND P1, PT, R11.reuse, RZ, PT ;  /* 0x000000ff0b00720c */ /* 0x040fe40003f26270 */
[----:B------:R-:W-:Y:S02]  /*0550*/  SEL R12, R12, UR8, !P0 ;  /* 0x000000080c0c7c07 */ /* 0x000fe4000c000000 */
[----:B------:R-:W-:Y:S02]  /*0560*/  SEL R11, R11, UR9, !P0 ;  /* 0x000000090b0b7c07 */ /* 0x000fe4000c000000 */
[----:B------:R-:W-:Y:S02]  /*0570*/  SEL R12, R12, RZ, P1 ;  /* 0x000000ff0c0c7207 */ /* 0x000fe40000800000 */
[----:B------:R-:W-:-:S03]  /*0580*/  SEL R13, R11, RZ, P1 ;  /* 0x000000ff0b0d7207 */ /* 0x000fc60000800000 */
[----:B------:R-:W-:-:S03]  /*0590*/  IMAD.WIDE.U32 R12, R5, UR22, R12 ;  /* 0x00000016050c7c25 */ /* 0x000fc6000f8e000c */
[----:B------:R-:W-:-:S04]  /*05a0*/  IADD3 R14, P0, PT, R12, UR20, RZ ;  /* 0x000000140c0e7c10 */ /* 0x000fc8000ff1e0ff */
[----:B------:R-:W-:Y:S01]  /*05b0*/  IADD3.X R15, PT, PT, R13, UR21, R23, P0, !PT ;  /* 0x000000150d0f7c10 */ /* 0x000fe200087fe417 */
[----:B------:R-:W-:-:S04]  /*05c0*/  IMAD.MOV.U32 R11, RZ, RZ, R19 ;  /* 0x000000ffff0b7224 */ /* 0x000fc800078e0013 */
[----:B------:R0:W2:Y:S04]  /*05d0*/  LDG.E.U8 R14, desc[UR14][R14.64] ;  /* 0x0000000e0e0e7981 */ /* 0x0000a8000c1e1100 */
[----:B------:R-:W3:Y:S01]  /*05e0*/  LDG.E R16, desc[UR14][R10.64+-0x10] ;  /* 0xfffff00e0a107981 */ /* 0x000ee2000c1e1900 */
[----:B------:R-:W-:-:S03]  /*05f0*/  IADD3 R12, P1, PT, R20, -0x2, RZ ;  /* 0xfffffffe140c7810 */ /* 0x000fc60007f3e0ff */
[----:B------:R-:W4:Y:S01]  /*0600*/  LDG.E R22, desc[UR14][R10.64+-0xc] ;  /* 0xfffff40e0a167981 */ /* 0x000f22000c1e1900 */
[----:B------:R-:W-:Y:S02]  /*0610*/  ISETP.GE.U32.AND P0, PT, R12, UR22, PT ;  /* 0x000000160c007c0c */ /* 0x000fe4000bf06070 */
[----:B------:R-:W-:Y:S01]  /*0620*/  IADD3.X R13, PT, PT, R2, -0x1, RZ, P1, !PT ;  /* 0xffffffff020d7810 */ /* 0x000fe20000ffe4ff */
[----:B------:R-:W5:Y:S03]  /*0630*/  LDG.E R29, desc[UR14][R10.64+0x4] ;  /* 0x0000040e0a1d7981 */ /* 0x000f66000c1e1900 */
[C---:B------:R-:W-:Y:S02]  /*0640*/  ISETP.GE.AND.EX P0, PT, R13.reuse, UR23, PT, P0 ;  /* 0x000000170d007c0c */ /* 0x040fe4000bf06300 */
[----:B------:R-:W-:Y:S02]  /*0650*/  ISETP.GE.AND P1, PT, R13, RZ, PT ;  /* 0x000000ff0d00720c */ /* 0x000fe40003f26270 */
[----:B------:R-:W-:-:S02]  /*0660*/  SEL R12, R12, UR8, !P0 ;  /* 0x000000080c0c7c07 */ /* 0x000fc4000c000000 */
[----:B------:R-:W-:Y:S02]  /*0670*/  SEL R13, R13, UR9, !P0 ;  /* 0x000000090d0d7c07 */ /* 0x000fe4000c000000 */
[----:B------:R-:W-:Y:S02]  /*0680*/  SEL R12, R12, RZ, P1 ;  /* 0x000000ff0c0c7207 */ /* 0x000fe40000800000 */
[----:B------:R-:W-:-:S03]  /*0690*/  SEL R13, R13, RZ, P1 ;  /* 0x000000ff0d0d7207 */ /* 0x000fc60000800000 */
[----:B------:R-:W-:-:S03]  /*06a0*/  IMAD.WIDE.U32 R12, R5, UR22, R12 ;  /* 0x00000016050c7c25 */ /* 0x000fc6000f8e000c */
[----:B------:R-:W-:-:S04]  /*06b0*/  IADD3 R24, P0, PT, R12, UR20, RZ ;  /* 0x000000140c187c10 */ /* 0x000fc8000ff1e0ff */
[----:B------:R-:W-:-:S05]  /*06c0*/  IADD3.X R25, PT, PT, R23, UR21, R13, P0, !PT ;  /* 0x0000001517197c10 */ /* 0x000fca00087fe40d */
[----:B------:R1:W4:Y:S01]  /*06d0*/  LDG.E.U8 R24, desc[UR14][R24.64] ;  /* 0x0000000e18187981 */ /* 0x000322000c1e1100 */
[----:B------:R-:W-:-:S05]  /*06e0*/  IADD3 R13, P5, PT, R20, 0x1, RZ ;  /* 0x00000001140d7810 */ /* 0x000fca0007fbe0ff */
[----:B------:R-:W-:Y:S01]  /*06f0*/  IMAD.X R12, RZ, RZ, R2, P5 ;  /* 0x000000ffff0c7224 */ /* 0x000fe200028e0602 */
[C---:B------:R-:W-:Y:S02]  /*0700*/  ISETP.GE.U32.AND P0, PT, R20.reuse, UR22, PT ;  /* 0x0000001614007c0c */ /* 0x040fe4000bf06070 */
[----:B------:R-:W-:Y:S02]  /*0710*/  IADD3 R19, P3, PT, R20, 0x2, RZ ;  /* 0x0000000214137810 */ /* 0x000fe40007f7e0ff */
[C---:B------:R-:W-:Y:S02]  /*0720*/  ISETP.GE.AND.EX P0, PT, R2.reuse, UR23, PT, P0 ;  /* 0x0000001702007c0c */ /* 0x040fe4000bf06300 */
[C---:B------:R-:W-:Y:S02]  /*0730*/  ISETP.GE.AND P4, PT, R2.reuse, RZ, PT ;  /* 0x000000ff0200720c */ /* 0x040fe40003f86270 */
[----:B0-----:R-:W-:-:S04]  /*0740*/  SEL R15, R2, UR9, !P0 ;  /* 0x00000009020f7c07 */ /* 0x001fc8000c000000 */
[----:B------:R-:W-:Y:S02]  /*0750*/  SEL R15, R15, RZ, P4 ;  /* 0x000000ff0f0f7207 */ /* 0x000fe40002000000 */
[----:B--2---:R-:W-:-:S05]  /*0760*/  I2FP.F32.U32 R14, R14 ;  /* 0x0000000e000e7245 */ /* 0x004fca0000201000 */
[----:B---3--:R-:W-:Y:S01]  /*0770*/  FFMA R7, R14, R16, R7 ;  /* 0x000000100e077223 */ /* 0x008fe20000000007 */
[----:B------:R-:W-:-:S04]  /*0780*/  IADD3 R16, P1, PT, R20, -0x1, RZ ;  /* 0xffffffff14107810 */ /* 0x000fc80007f3e0ff */
[----:B------:R-:W-:Y:S02]  /*0790*/  ISETP.GE.U32.AND P2, PT, R16, UR22, PT ;  /* 0x0000001610007c0c */ /* 0x000fe4000bf46070 */
[----:B------:R-:W-:-:S04]  /*07a0*/  IADD3.X R17, PT, PT, R2, -0x1, RZ, P1, !PT ;  /* 0xffffffff02117810 */ /* 0x000fc80000ffe4ff */
[C---:B------:R-:W-:Y:S02]  /*07b0*/  ISETP.GE.AND.EX P2, PT, R17.reuse, UR23, PT, P2 ;  /* 0x0000001711007c0c */ /* 0x040fe4000bf46320 */
[C---:B------:R-:W-:Y:S02]  /*07c0*/  ISETP.GE.AND P5, PT, R17.reuse, RZ, PT ;  /* 0x000000ff1100720c */ /* 0x040fe40003fa6270 */
[----:B------:R-:W-:Y:S02]  /*07d0*/  SEL R16, R16, UR8, !P2 ;  /* 0x0000000810107c07 */ /* 0x000fe4000d000000 */
[----:B------:R-:W-:Y:S02]  /*07e0*/  SEL R17, R17, UR9, !P2 ;  /* 0x0000000911117c07 */ /* 0x000fe4000d000000 */
[----:B------:R-:W-:Y:S02]  /*07f0*/  SEL R16, R16, RZ, P5 ;  /* 0x000000ff10107207 */ /* 0x000fe40002800000 */
[----:B------:R-:W-:-:S02]  /*0800*/  SEL R17, R17, RZ, P5 ;  /* 0x000000ff11117207 */ /* 0x000fc40002800000 */
[----:B------:R-:W-:Y:S01]  /*0810*/  ISETP.GE.U32.AND P1, PT, R13, UR22, PT ;  /* 0x000000160d007c0c */ /* 0x000fe2000bf26070 */
[----:B------:R-:W-:-:S03]  /*0820*/  IMAD.WIDE.U32 R16, R5, UR22, R16 ;  /* 0x0000001605107c25 */ /* 0x000fc6000f8e0010 */
[----:B------:R-:W-:Y:S02]  /*0830*/  ISETP.GE.AND.EX P1, PT, R12, UR23, PT, P1 ;  /* 0x000000170c007c0c */ /* 0x000fe4000bf26310 */
[----:B------:R-:W-:Y:S02]  /*0840*/  SEL R14, R20, UR8, !P0 ;  /* 0x00000008140e7c07 */ /* 0x000fe4000c000000 */
[----:B------:R-:W-:Y:S02]  /*0850*/  SEL R13, R13, UR8, !P1 ;  /* 0x000000080d0d7c07 */ /* 0x000fe4000c800000 */
[----:B------:R-:W-:Y:S02]  /*0860*/  SEL R21, R12, UR9, !P1 ;  /* 0x000000090c157c07 */ /* 0x000fe4000c800000 */
[----:B------:R-:W-:Y:S01]  /*0870*/  IADD3 R26, P1, PT, R16, UR20, RZ ;  /* 0x00000014101a7c10 */ /* 0x000fe2000ff3e0ff */
[----:B------:R-:W-:Y:S01]  /*0880*/  IMAD.X R16, RZ, RZ, R2, P3 ;  /* 0x000000ffff107224 */ /* 0x000fe200018e0602 */
[----:B------:R-:W-:-:S02]  /*0890*/  SEL R14, R14, RZ, P4 ;  /* 0x000000ff0e0e7207 */ /* 0x000fc40002000000 */
[----:B------:R-:W-:Y:S02]  /*08a0*/  ISETP.GE.U32.AND P0, PT, R19, UR22, PT ;  /* 0x0000001613007c0c */ /* 0x000fe4000bf06070 */
[----:B------:R-:W-:Y:S02]  /*08b0*/  ISETP.GE.AND P4, PT, R12, RZ, PT ;  /* 0x000000ff0c00720c */ /* 0x000fe40003f86270 */
[----:B------:R-:W-:Y:S02]  /*08c0*/  IADD3 R18, P2, PT, R20, 0x3, RZ ;  /* 0x0000000314127810 */ /* 0x000fe40007f5e0ff */
[----:B------:R-:W-:Y:S02]  /*08d0*/  ISETP.GE.AND.EX P0, PT, R16, UR23, PT, P0 ;  /* 0x0000001710007c0c */ /* 0x000fe4000bf06300 */
[----:B------:R-:W-:Y:S02]  /*08e0*/  SEL R12, R13, RZ, P4 ;  /* 0x000000ff0d0c7207 */ /* 0x000fe40002000000 */
[----:B------:R-:W-:Y:S01]  /*08f0*/  SEL R13, R21, RZ, P4 ;  /* 0x000000ff150d7207 */ /* 0x000fe20002000000 */
[----:B------:R-:W-:Y:S01]  /*0900*/  IMAD.X R21, RZ, RZ, R2, P2 ;  /* 0x000000ffff157224 */ /* 0x000fe200010e0602 */
[----:B------:R-:W-:-:S02]  /*0910*/  IADD3.X R27, PT, PT, R23, UR21, R17, P1, !PT ;  /* 0x00000015171b7c10 */ /* 0x000fc40008ffe411 */
[----:B------:R-:W-:Y:S02]  /*0920*/  ISETP.GE.AND P2, PT, R16, RZ, PT ;  /* 0x000000ff1000720c */ /* 0x000fe40003f46270 */
[----:B------:R-:W-:Y:S02]  /*0930*/  SEL R17, R19, UR8, !P0 ;  /* 0x0000000813117c07 */ /* 0x000fe4000c000000 */
[----:B------:R-:W-:Y:S02]  /*0940*/  ISETP.GE.U32.AND P1, PT, R18, UR22, PT ;  /* 0x0000001612007c0c */ /* 0x000fe4000bf26070 */
[----:B------:R-:W-:Y:S02]  /*0950*/  SEL R19, R16, UR9, !P0 ;  /* 0x0000000910137c07 */ /* 0x000fe4000c000000 */
[----:B------:R-:W-:Y:S02]  /*0960*/  SEL R16, R17, RZ, P2 ;  /* 0x000000ff11107207 */ /* 0x000fe40001000000 */
[----:B------:R-:W-:-:S02]  /*0970*/  ISETP.GE.AND.EX P0, PT, R21, UR23, PT, P1 ;  /* 0x0000001715007c0c */ /* 0x000fc4000bf06310 */
[----:B------:R-:W-:Y:S02]  /*0980*/  SEL R17, R19, RZ, P2 ;  /* 0x000000ff13117207 */ /* 0x000fe40001000000 */
[----:B------:R-:W-:Y:S02]  /*0990*/  ISETP.GE.AND P1, PT, R21, RZ, PT ;  /* 0x000000ff1500720c */ /* 0x000fe40003f26270 */
[----:B------:R-:W-:Y:S01]  /*09a0*/  SEL R18, R18, UR8, !P0 ;  /* 0x0000000812127c07 */ /* 0x000fe2000c000000 */
[----:B------:R-:W-:Y:S01]  /*09b0*/  IMAD.WIDE.U32 R16, R5, UR22, R16 ;  /* 0x0000001605107c25 */ /* 0x000fe2000f8e0010 */
[----:B------:R-:W-:Y:S02]  /*09c0*/  SEL R21, R21, UR9, !P0 ;  /* 0x0000000915157c07 */ /* 0x000fe4000c000000 */
[----:B------:R-:W-:Y:S02]  /*09d0*/  SEL R18, R18, RZ, P1 ;  /* 0x000000ff12127207 */ /* 0x000fe40000800000 */
[----:B------:R-:W-:-:S02]  /*09e0*/  SEL R19, R21, RZ, P1 ;  /* 0x000000ff15137207 */ /* 0x000fc40000800000 */
[----:B-1----:R-:W-:Y:S01]  /*09f0*/  IADD3 R25, P1, PT, R20, 0x4, RZ ;  /* 0x0000000414197810 */ /* 0x002fe20007f3e0ff */
[----:B------:R0:W2:Y:S01]  /*0a00*/  LDG.E.U8 R21, desc[UR14][R26.64] ;  /* 0x0000000e1a157981 */ /* 0x0000a2000c1e1100 */
[----:B------:R-:W-:Y:S01]  /*0a10*/  IADD3 R16, P0, PT, R16, UR20, RZ ;  /* 0x0000001410107c10 */ /* 0x000fe2000ff1e0ff */
[----:B------:R-:W-:-:S03]  /*0a20*/  IMAD.WIDE.U32 R18, R5, UR22, R18 ;  /* 0x0000001605127c25 */ /* 0x000fc6000f8e0012 */
[----:B------:R-:W-:Y:S01]  /*0a30*/  IADD3.X R17, PT, PT, R23, UR21, R17, P0, !PT ;  /* 0x0000001517117c10 */ /* 0x000fe200087fe411 */
[----:B------:R-:W-:Y:S01]  /*0a40*/  IMAD.X R28, RZ, RZ, R2, P1 ;  /* 0x000000ffff1c7224 */ /* 0x000fe200008e0602 */
[----:B------:R-:W-:Y:S02]  /*0a50*/  ISETP.GE.U32.AND P0, PT, R25, UR22, PT ;  /* 0x0000001619007c0c */ /* 0x000fe4000bf06070 */
[----:B------:R-:W-:Y:S01]  /*0a60*/  IADD3 R18, P1, PT, R18, UR20, RZ ;  /* 0x0000001412127c10 */ /* 0x000fe2000ff3e0ff */
[----:B------:R-:W-:Y:S01]  /*0a70*/  IMAD.WIDE.U32 R14, R5, UR22, R14 ;  /* 0x00000016050e7c25 */ /* 0x000fe2000f8e000e */
[C---:B------:R-:W-:Y:S01]  /*0a80*/  ISETP.GE.AND.EX P0, PT, R28.reuse, UR23, PT, P0 ;  /* 0x000000171c007c0c */ /* 0x040fe2000bf06300 */
[----:B------:R-:W3:Y:S01]  /*0a90*/  LDG.E.U8 R16, desc[UR14][R16.64] ;  /* 0x0000000e10107981 */ /* 0x000ee2000c1e1100 */
[----:B------:R-:W-:Y:S02]  /*0aa0*/  IADD3.X R19, PT, PT, R23, UR21, R19, P1, !PT ;  /* 0x0000001517137c10 */ /* 0x000fe40008ffe413 */
[----:B------:R-:W-:-:S02]  /*0ab0*/  ISETP.GE.AND P1, PT, R28, RZ, PT ;  /* 0x000000ff1c00720c */ /* 0x000fc40003f26270 */
[----:B------:R-:W-:Y:S01]  /*0ac0*/  SEL R25, R25, UR8, !P0 ;  /* 0x0000000819197c07 */ /* 0x000fe2000c000000 */
[----:B------:R-:W-:Y:S01]  /*0ad0*/  IMAD.WIDE.U32 R12, R5, UR22, R12 ;  /* 0x00000016050c7c25 */ /* 0x000fe2000f8e000c */
[----:B0-----:R-:W-:Y:S01]  /*0ae0*/  SEL R27, R28, UR9, !P0 ;  /* 0x000000091c1b7c07 */ /* 0x001fe2000c000000 */
[----:B------:R-:W5:Y:S01]  /*0af0*/  LDG.E.U8 R18, desc[UR14][R18.64] ;  /* 0x0000000e12127981 */ /* 0x000f62000c1e1100 */
[----:B------:R-:W-:Y:S02]  /*0b00*/  SEL R26, R25, RZ, P1 ;  /* 0x000000ff191a7207 */ /* 0x000fe40000800000 */
[----:B------:R-:W-:Y:S01]  /*0b10*/  SEL R27, R27, RZ, P1 ;  /* 0x000000ff1b1b7207 */ /* 0x000fe20000800000 */
[----:B------:R-:W5:Y:S01]  /*0b20*/  LDG.E R25, desc[UR14][R10.64+-0x4] ;  /* 0xfffffc0e0a197981 */ /* 0x000f62000c1e1900 */
[----:B------:R-:W-:Y:S01]  /*0b30*/  IADD3 R14, P5, PT, R14, UR20, RZ ;  /* 0x000000140e0e7c10 */ /* 0x000fe2000ffbe0ff */
[----:B------:R-:W-:-:S03]  /*0b40*/  IMAD.WIDE.U32 R26, R5, UR22, R26 ;  /* 0x00000016051a7c25 */ /* 0x000fc6000f8e001a */
[C---:B------:R-:W-:Y:S01]  /*0b50*/  IADD3.X R15, PT, PT, R23.reuse, UR21, R15, P5, !PT ;  /* 0x00000015170f7c10 */ /* 0x040fe2000affe40f */
[----:B------:R-:W5:Y:S01]  /*0b60*/  LDG.E R28, desc[UR14][R10.64] ;  /* 0x0000000e0a1c7981 */ /* 0x000f62000c1e1900 */
[----:B------:R-:W-:Y:S02]  /*0b70*/  IADD3 R12, P3, PT, R12, UR20, RZ ;  /* 0x000000140c0c7c10 */ /* 0x000fe4000ff7e0ff */
[----:B------:R-:W-:Y:S01]  /*0b80*/  IADD3 R26, P0, PT, R26, UR20, RZ ;  /* 0x000000141a1a7c10 */ /* 0x000fe2000ff1e0ff */
[----:B------:R-:W5:Y:S01]  /*0b90*/  LDG.E.U8 R14, desc[UR14][R14.64] ;  /* 0x0000000e0e0e7981 */ /* 0x000f62000c1e1100 */
[C---:B------:R-:W-:Y:S02]  /*0ba0*/  IADD3.X R13, PT, PT, R23.reuse, UR21, R13, P3, !PT ;  /* 0x00000015170d7c10 */ /* 0x040fe40009ffe40d */
[----:B------:R-:W-:Y:S02]  /*0bb0*/  IADD3.X R27, PT, PT, R23, UR21, R27, P0, !PT ;  /* 0x00000015171b7c10 */ /* 0x000fe400087fe41b */
[----:B------:R-:W5:Y:S04]  /*0bc0*/  LDG.E R23, desc[UR14][R10.64+-0x8] ;  /* 0xfffff80e0a177981 */ /* 0x000f68000c1e1900 */
[----:B------:R-:W5:Y:S01]  /*0bd0*/  LDG.E.U8 R12, desc[UR14][R12.64] ;  /* 0x0000000e0c0c7981 */ /* 0x000f62000c1e1100 */
[----:B----4-:R-:W-:-:S03]  /*0be0*/  I2FP.F32.U32 R24, R24 ;  /* 0x0000001800187245 */ /* 0x010fc60000201000 */
[----:B------:R-:W4:Y:S04]  /*0bf0*/  LDG.E.U8 R26, desc[UR14][R26.64] ;  /* 0x0000000e1a1a7981 */ /* 0x000f28000c1e1100 */
[----:B------:R-:W4:Y:S01]  /*0c00*/  LDG.E R15, desc[UR14][R10.64+0x8] ;  /* 0x0000080e0a0f7981 */ /* 0x000f22000c1e1900 */
[----:B------:R-:W-:-:S03]  /*0c10*/  FFMA R22, R24, R22, R7 ;  /* 0x0000001618167223 */ /* 0x000fc60000000007 */
[----:B------:R0:W4:Y:S01]  /*0c20*/  LDG.E R7, desc[UR14][R10.64+0xc] ;  /* 0x00000c0e0a077981 */ /* 0x000122000c1e1900 */
[----:B------:R-:W-:-:S04]  /*0c30*/  UIADD3 UR6, UP0, UPT, UR6, -0x8, URZ ;  /* 0xfffffff806067890 */ /* 0x000fc8000ff1e0ff */
[----:B------:R-:W-:Y:S02]  /*0c40*/  UIADD3.X UR7, UPT, UPT, UR7, -0x1, URZ, UP0, !UPT ;  /* 0xffffffff07077890 */ /* 0x000fe400087fe4ff */
[----:B------:R-:W-:-:S04]  /*0c50*/  UISETP.NE.U32.AND UP0, UPT, UR6, URZ, UPT ;  /* 0x000000ff0600728c */ /* 0x000fc8000bf05070 */
[----:B------:R-:W-:Y:S01]  /*0c60*/  UISETP.NE.AND.EX UP0, UPT, UR7, URZ, UPT, UP0 ;  /* 0x000000ff0700728c */ /* 0x000fe2000bf05300 */
[----:B0-----:R-:W-:Y:S02]  /*0c70*/  IADD3 R10, P1, PT, R10, 0x20, RZ ;  /* 0x000000200a0a7810 */ /* 0x001fe40007f3e0ff */
[----:B------:R-:W-:-:S03]  /*0c80*/  IADD3 R20, P0, PT, R20, 0x8, RZ ;  /* 0x0000000814147810 */ /* 0x000fc60007f1e0ff */
[----:B------:R-:W-:Y:S02]  /*0c90*/  IMAD.X R19, RZ, RZ, R11, P1 ;  /* 0x000000ffff137224 */ /* 0x000fe400008e060b */
[----:B------:R-:W-:Y:S01]  /*0ca0*/  IMAD.X R2, RZ, RZ, R2, P0 ;  /* 0x000000ffff027224 */ /* 0x000fe200000e0602 */
[----:B--2---:R-:W-:Y:S02]  /*0cb0*/  I2FP.F32.U32 R21, R21 ;  /* 0x0000001500157245 */ /* 0x004fe40000201000 */
[----:B---3--:R-:W-:Y:S02]  /*0cc0*/  I2FP.F32.U32 R17, R16 ;  /* 0x0000001000117245 */ /* 0x008fe40000201000 */
[----:B-----5:R-:W-:Y:S01]  /*0cd0*/  I2FP.F32.U32 R13, R14 ;  /* 0x0000000e000d7245 */ /* 0x020fe20000201000 */
[----:B------:R-:W-:Y:S01]  /*0ce0*/  FFMA R22, R21, R23, R22 ;  /* 0x0000001715167223 */ /* 0x000fe20000000016 */
[----:B------:R-:W-:-:S03]  /*0cf0*/  I2FP.F32.U32 R12, R12 ;  /* 0x0000000c000c7245 */ /* 0x000fc60000201000 */
[----:B------:R-:W-:-:S04]  /*0d00*/  FFMA R13, R13, R25, R22 ;  /* 0x000000190d0d7223 */ /* 0x000fc80000000016 */
[----:B------:R-:W-:Y:S01]  /*0d10*/  FFMA R12, R12, R28, R13 ;  /* 0x0000001c0c0c7223 */ /* 0x000fe2000000000d */
[----:B------:R-:W-:-:S03]  /*0d20*/  I2FP.F32.U32 R13, R18 ;  /* 0x00000012000d7245 */ /* 0x000fc60000201000 */
[----:B------:R-:W-:Y:S01]  /*0d30*/  FFMA R12, R17, R29, R12 ;  /* 0x0000001d110c7223 */ /* 0x000fe2000000000c */
[----:B----4-:R-:W-:-:S03]  /*0d40*/  I2FP.F32.U32 R17, R26 ;  /* 0x0000001a00117245 */ /* 0x010fc60000201000 */
[----:B------:R-:W-:-:S04]  /*0d50*/  FFMA R12, R13, R15, R12 ;  /* 0x0000000f0d0c7223 */ /* 0x000fc8000000000c */
[----:B------:R-:W-:Y:S01]  /*0d60*/  FFMA R7, R17, R7, R12 ;  /* 0x0000000711077223 */ /* 0x000fe2000000000c */
[----:B------:R-:W-:Y:S06]  /*0d70*/  BRA.U UP0, `(.L_x_2) ;  /* 0xfffffff500d87547 */ /* 0x000fec000b83ffff */
[----:B------:R-:W-:Y:S01]  /*0d80*/  ULOP3.LUT UR7, UR13, 0x7fffffff, URZ, 0xc0, !UPT ;  /* 0x7fffffff0d077892 */ /* 0x000fe2000f8ec0ff */
[----:B------:R-:W-:-:S11]  /*0d90*/  UMOV UR6, UR11 ;  /* 0x0000000b00067c82 */ /* 0x000fd60008000000 */
.L_x_1:
[----:B------:R-:W-:-:S04]  /*0da0*/  ULOP3.LUT UR10, UR12, 0x7, URZ, 0xc0, !UPT ;  /* 0x000000070c0a7892 */ /* 0x000fc8000f8ec0ff */
[----:B------:R-:W-:-:S04]  /*0db0*/  UISETP.NE.U32.AND UP0, UPT, UR10, URZ, UPT ;  /* 0x000000ff0a00728c */ /* 0x000fc8000bf05070 */
[----:B------:R-:W-:-:S09]  /*0dc0*/  UISETP.NE.AND.EX UP0, UPT, URZ, URZ, UPT, UP0 ;  /* 0x000000ffff00728c */ /* 0x000fd2000bf05300 */
[----:B------:R-:W-:Y:S05]  /*0dd0*/  BRA.U !UP0, `(.L_x_3) ;  /* 0x0000000908a87547 */ /* 0x000fea000b800000 */
[----:B------:R-:W0:Y:S01]  /*0de0*/  LDCU UR11, c[0x0][0x3b0] ;  /* 0x00007600ff0b77ac */ /* 0x000e220008000800 */
[----:B------:R-:W-:-:S04]  /*0df0*/  UIADD3 UR10, UP0, UPT, UR10, -0x1, URZ ;  /* 0xffffffff0a0a7890 */ /* 0x000fc8000ff1e0ff */
[----:B------:R-:W-:Y:S02]  /*0e00*/  UISETP.GE.U32.AND UP1, UPT, UR10, 0x3, UPT ;  /* 0x000000030a00788c */ /* 0x000fe4000bf26070 */
[----:B0-----:R-:W-:Y:S02]  /*0e10*/  ULOP3.LUT UR18, UR11, 0x3, URZ, 0xc0, !UPT ;  /* 0x000000030b127892 */ /* 0x001fe4000f8ec0ff */
[----:B------:R-:W-:Y:S02]  /*0e20*/  UIADD3.X UR11, UPT, UPT, URZ, -0x1, URZ, UP0, !UPT ;  /* 0xffffffffff0b7890 */ /* 0x000fe400087fe4ff */
[----:B------:R-:W-:Y:S02]  /*0e30*/  UISETP.NE.U32.AND UP0, UPT, UR18, URZ, UPT ;  /* 0x000000ff1200728c */ /* 0x000fe4000bf05070 */
[----:B------:R-:W-:Y:S02]  /*0e40*/  UISETP.GE.U32.AND.EX UP1, UPT, UR11, URZ, UPT, UP1 ;  /* 0x000000ff0b00728c */ /* 0x000fe4000bf26110 */
[----:B------:R-:W-:-:S07]  /*0e50*/  UISETP.NE.AND.EX UP0, UPT, URZ, URZ, UPT, UP0 ;  /* 0x000000ffff00728c */ /* 0x000fce000bf05300 */
[----:B------:R-:W-:Y:S05]  /*0e60*/  BRA.U !UP1, `(.L_x_4) ;  /* 0x0000000509387547 */ /* 0x000fea000b800000 */
[----:B------:R-:W0:Y:S01]  /*0e70*/  LDCU.64 UR20, c[0x0][0x398] ;  /* 0x00007300ff1477ac */ /* 0x000e220008000a00 */
[----:B------:R-:W-:Y:S01]  /*0e80*/  IADD3 R12, P1, PT, R3, UR6, RZ ;  /* 0x00000006030c7c10 */ /* 0x000fe2000ff3e0ff */
[----:B------:R-:W1:Y:S03]  /*0e90*/  LDCU.128 UR24, c[0x0][0x380] ;  /* 0x00007000ff1877ac */ /* 0x000e660008000c00 */
[----:B------:R-:W-:Y:S02]  /*0ea0*/  IADD3.X R13, PT, PT, R4, UR7, RZ, P1, !PT ;  /* 0x00000007040d7c10 */ /* 0x000fe40008ffe4ff */
[C---:B------:R-:W-:Y:S01]  /*0eb0*/  IADD3 R18, P1, PT, R12.reuse, 0x1, RZ ;  /* 0x000000010c127810 */ /* 0x040fe20007f3e0ff */
[----:B------:R-:W-:Y:S01]  /*0ec0*/  UIMAD UR12, UR5, UR16, URZ ;  /* 0x00000010050c72a4 */ /* 0x000fe2000f8e02ff */
[C---:B------:R-:W-:Y:S01]  /*0ed0*/  IADD3 R10, P5, PT, R12.reuse, 0x2, RZ ;  /* 0x000000020c0a7810 */ /* 0x040fe20007fbe0ff */
[----:B------:R-:W-:Y:S01]  /*0ee0*/  UIMAD.WIDE.U32 UR10, UR4, UR16, UR6 ;  /* 0x00000010040a72a5 */ /* 0x000fe2000f8e0006 */
[----:B------:R-:W-:Y:S01]  /*0ef0*/  IADD3 R16, P6, PT, R12, 0x3, RZ ;  /* 0x000000030c107810 */ /* 0x000fe20007fde0ff */
[--C-:B------:R-:W-:Y:S01]  /*0f00*/  IMAD.X R15, RZ, RZ, R13.reuse, P1 ;  /* 0x000000ffff0f7224 */ /* 0x100fe200008e060d */
[----:B------:R-:W-:Y:S01]  /*0f10*/  ISETP.GE.AND P4, PT, R13, RZ, PT ;  /* 0x000000ff0d00720c */ /* 0x000fe20003f86270 */
[--C-:B------:R-:W-:Y:S01]  /*0f20*/  IMAD.X R11, RZ, RZ, R13.reuse, P5 ;  /* 0x000000ffff0b7224 */ /* 0x100fe200028e060d */
[----:B------:R-:W-:Y:S01]  /*0f30*/  UIMAD UR12, UR4, UR17, UR12 ;  /* 0x00000011040c72a4 */ /* 0x000fe2000f8e020c */
[----:B------:R-:W-:Y:S01]  /*0f40*/  IMAD.X R14, RZ, RZ, R13, P6 ;  /* 0x000000ffff0e7224 */ /* 0x000fe200030e060d */
[----:B------:R-:W-:Y:S01]  /*0f50*/  ISETP.GE.AND P5, PT, R15, RZ, PT ;  /* 0x000000ff0f00720c */ /* 0x000fe20003fa6270 */
[----:B0-----:R-:W-:Y:S01]  /*0f60*/  IMAD R2, R6, UR20, RZ ;  /* 0x0000001406027c24 */ /* 0x001fe2000f8e02ff */
[----:B------:R-:W-:Y:S01]  /*0f70*/  ISETP.GE.U32.AND P0, PT, R12, UR20, PT ;  /* 0x000000140c007c0c */ /* 0x000fe2000bf06070 */
[----:B------:R-:W-:Y:S01]  /*0f80*/  UIADD3 UR11, UPT, UPT, UR11, UR12, URZ ;  /* 0x0000000c0b0b7290 */ /* 0x000fe2000fffe0ff */
[----:B------:R-:W-:Y:S01]  /*0f90*/  ISETP.GE.U32.AND P2, PT, R18, UR20, PT ;  /* 0x0000001412007c0c */ /* 0x000fe2000bf46070 */
[----:B-1----:R-:W-:Y:S01]  /*0fa0*/  ULEA UR13, UP1, UR10, UR26, 0x2 ;  /* 0x0000001a0a0d7291 */ /* 0x002fe2000f8210ff */
[----:B------:R-:W-:Y:S01]  /*0fb0*/  ISETP.GE.AND.EX P0, PT, R13, UR21, PT, P0 ;  /* 0x000000150d007c0c */ /* 0x000fe2000bf06300 */
[----:B------:R-:W-:Y:S01]  /*0fc0*/  IMAD R2, R5, UR21, R2 ;  /* 0x0000001505027c24 */ /* 0x000fe2000f8e0202 */
[----:B------:R-:W-:Y:S01]  /*0fd0*/  ISETP.GE.AND.EX P2, PT, R15, UR21, PT, P2 ;  /* 0x000000150f007c0c */ /* 0x000fe2000bf46320 */
[----:B------:R-:W-:Y:S01]  /*0fe0*/  ULEA.HI.X UR11, UR10, UR27, UR11, 0x2, UP1 ;  /* 0x0000001b0a0b7291 */ /* 0x000fe200088f140b */
[----:B------:R-:W-:-:S02]  /*0ff0*/  ISETP.GE.U32.AND P3, PT, R10, UR20, PT ;  /* 0x000000140a007c0c */ /* 0x000fc4000bf66070 */
[----:B------:R-:W-:Y:S02]  /*1000*/  SEL R12, R12, UR8, !P0 ;  /* 0x000000080c0c7c07 */ /* 0x000fe4000c000000 */
[----:B------:R-:W-:Y:S02]  /*1010*/  SEL R13, R13, UR9, !P0 ;  /* 0x000000090d0d7c07 */ /* 0x000fe4000c000000 */
[----:B------:R-:W-:Y:S02]  /*1020*/  SEL R18, R18, UR8, !P2 ;  /* 0x0000000812127c07 */ /* 0x000fe4000d000000 */
[----:B------:R-:W-:Y:S02]  /*1030*/  SEL R15, R15, UR9, !P2 ;  /* 0x000000090f0f7c07 */ /* 0x000fe4000d000000 */
[----:B------:R-:W-:Y:S02]  /*1040*/  ISETP.GE.U32.AND P1, PT, R16, UR20, PT ;  /* 0x0000001410007c0c */ /* 0x000fe4000bf26070 */
[----:B------:R-:W-:-:S02]  /*1050*/  ISETP.GE.AND.EX P3, PT, R11, UR21, PT, P3 ;  /* 0x000000150b007c0c */ /* 0x000fc4000bf66330 */
[----:B------:R-:W-:Y:S02]  /*1060*/  SEL R12, R12, RZ, P4 ;  /* 0x000000ff0c0c7207 */ /* 0x000fe40002000000 */
[----:B------:R-:W-:Y:S02]  /*1070*/  SEL R13, R13, RZ, P4 ;  /* 0x000000ff0d0d7207 */ /* 0x000fe40002000000 */
[----:B------:R-:W-:Y:S02]  /*1080*/  SEL R18, R18, RZ, P5 ;  /* 0x000000ff12127207 */ /* 0x000fe40002800000 */
[----:B------:R-:W-:Y:S01]  /*1090*/  SEL R19, R15, RZ, P5 ;  /* 0x000000ff0f137207 */ /* 0x000fe20002800000 */
[----:B------:R-:W-:Y:S01]  /*10a0*/  IMAD.WIDE.U32 R12, R5, UR20, R12 ;  /* 0x00000014050c7c25 */ /* 0x000fe2000f8e000c */
[----:B------:R-:W-:Y:S02]  /*10b0*/  ISETP.GE.AND P0, PT, R11, RZ, PT ;  /* 0x000000ff0b00720c */ /* 0x000fe40003f06270 */
[----:B------:R-:W-:Y:S01]  /*10c0*/  ISETP.GE.AND.EX P1, PT, R14, UR21, PT, P1 ;  /* 0x000000150e007c0c */ /* 0x000fe2000bf26310 */
[----:B------:R-:W-:Y:S01]  /*10d0*/  IMAD.WIDE.U32 R18, R5, UR20, R18 ;  /* 0x0000001405127c25 */ /* 0x000fe2000f8e0012 */
[----:B------:R-:W-:-:S02]  /*10e0*/  SEL R10, R10, UR8, !P3 ;  /* 0x000000080a0a7c07 */ /* 0x000fc4000d800000 */
[----:B------:R-:W-:Y:S02]  /*10f0*/  SEL R11, R11, UR9, !P3 ;  /* 0x000000090b0b7c07 */ /* 0x000fe4000d800000 */
[----:B------:R-:W-:Y:S02]  /*1100*/  ISETP.GE.AND P2, PT, R14, RZ, PT ;  /* 0x000000ff0e00720c */ /* 0x000fe40003f46270 */
[----:B------:R-:W-:Y:S02]  /*1110*/  SEL R16, R16, UR8, !P1 ;  /* 0x0000000810107c07 */ /* 0x000fe4000c800000 */
[----:B------:R-:W-:Y:S02]  /*1120*/  SEL R10, R10, RZ, P0 ;  /* 0x000000ff0a0a7207 */ /* 0x000fe40000000000 */
[----:B------:R-:W-:Y:S02]  /*1130*/  SEL R11, R11, RZ, P0 ;  /* 0x000000ff0b0b7207 */ /* 0x000fe40000000000 */
[----:B------:R-:W-:-:S02]  /*1140*/  SEL R15, R14, UR9, !P1 ;  /* 0x000000090e0f7c07 */ /* 0x000fc4000c800000 */
[----:B------:R-:W-:Y:S01]  /*1150*/  IADD3 R14, P0, PT, R12, UR24, RZ ;  /* 0x000000180c0e7c10 */ /* 0x000fe2000ff1e0ff */
[----:B------:R-:W-:Y:S01]  /*1160*/  IMAD.WIDE.U32 R10, R5, UR20, R10 ;  /* 0x00000014050a7c25 */ /* 0x000fe2000f8e000a */
[----:B------:R-:W-:Y:S02]  /*1170*/  SEL R16, R16, RZ, P2 ;  /* 0x000000ff10107207 */ /* 0x000fe40001000000 */
[----:B------:R-:W-:Y:S02]  /*1180*/  SEL R17, R15, RZ, P2 ;  /* 0x000000ff0f117207 */ /* 0x000fe40001000000 */
[----:B------:R-:W-:Y:S02]  /*1190*/  IADD3 R12, P1, PT, R18, UR24, RZ ;  /* 0x00000018120c7c10 */ /* 0x000fe4000ff3e0ff */
[C---:B------:R-:W-:Y:S02]  /*11a0*/  IADD3.X R15, PT, PT, R2.reuse, UR25, R13, P0, !PT ;  /* 0x00000019020f7c10 */ /* 0x040fe400087fe40d */
[----:B------:R-:W-:Y:S01]  /*11b0*/  IADD3.X R13, PT, PT, R2, UR25, R19, P1, !PT ;  /* 0x00000019020d7c10 */ /* 0x000fe20008ffe413 */
[----:B------:R-:W-:Y:S01]  /*11c0*/  IMAD.WIDE.U32 R18, R5, UR20, R16 ;  /* 0x0000001405127c25 */ /* 0x000fe2000f8e0010 */
[----:B------:R-:W-:Y:S01]  /*11d0*/  IADD3 R10, P2, PT, R10, UR24, RZ ;  /* 0x000000180a0a7c10 */ /* 0x000fe2000ff5e0ff */
[----:B------:R-:W2:Y:S02]  /*11e0*/  LDG.E.U8 R14, desc[UR14][R14.64] ;  /* 0x0000000e0e0e7981 */ /* 0x000ea4000c1e1100 */
[----:B------:R-:W-:Y:S01]  /*11f0*/  IMAD.U32 R16, RZ, RZ, UR13 ;  /* 0x0000000dff107e24 */ /* 0x000fe2000f8e00ff */
[----:B------:R-:W-:Y:S01]  /*1200*/  IADD3.X R11, PT, PT, R2, UR25, R11, P2, !PT ;  /* 0x00000019020b7c10 */ /* 0x000fe200097fe40b */
[----:B------:R-:W-:Y:S01]  /*1210*/  IMAD.U32 R17, RZ, RZ, UR11 ;  /* 0x0000000bff117e24 */ /* 0x000fe2000f8e00ff */
[----:B------:R-:W-:Y:S01]  /*1220*/  IADD3 R18, P0, PT, R18, UR24, RZ ;  /* 0x0000001812127c10 */ /* 0x000fe2000ff1e0ff */
[----:B------:R-:W3:Y:S04]  /*1230*/  LDG.E.U8 R12, desc[UR14][R12.64] ;  /* 0x0000000e0c0c7981 */ /* 0x000ee8000c1e1100 */
[----:B------:R-:W4:Y:S01]  /*1240*/  LDG.E R20, desc[UR14][R16.64] ;  /* 0x0000000e10147981 */ /* 0x000f22000c1e1900 */
[----:B------:R-:W-:-:S03]  /*1250*/  IADD3.X R19, PT, PT, R2, UR25, R19, P0, !PT ;  /* 0x0000001902137c10 */ /* 0x000fc600087fe413 */
[----:B------:R-:W5:Y:S04]  /*1260*/  LDG.E.U8 R10, desc[UR14][R10.64] ;  /* 0x0000000e0a0a7981 */ /* 0x000f68000c1e1100 */
[----:B------:R-:W5:Y:S04]  /*1270*/  LDG.E R21, desc[UR14][R16.64+0x4] ;  /* 0x0000040e10157981 */ /* 0x000f68000c1e1900 */
[----:B------:R-:W5:Y:S04]  /*1280*/  LDG.E.U8 R18, desc[UR14][R18.64] ;  /* 0x0000000e12127981 */ /* 0x000f68000c1e1100 */
[----:B------:R-:W5:Y:S04]  /*1290*/  LDG.E R22, desc[UR14][R16.64+0x8] ;  /* 0x0000080e10167981 */ /* 0x000f68000c1e1900 */
[----:B------:R-:W5:Y:S01]  /*12a0*/  LDG.E R23, desc[UR14][R16.64+0xc] ;  /* 0x00000c0e10177981 */ /* 0x000f62000c1e1900 */
[----:B------:R-:W-:-:S04]  /*12b0*/  UIADD3 UR6, UP1, UPT, UR6, 0x4, URZ ;  /* 0x0000000406067890 */ /* 0x000fc8000ff3e0ff */
[----:B------:R-:W-:Y:S01]  /*12c0*/  UIADD3.X UR7, UPT, UPT, URZ, UR7, URZ, UP1, !UPT ;  /* 0x00000007ff077290 */ /* 0x000fe20008ffe4ff */
[----:B--2---:R-:W-:Y:S02]  /*12d0*/  I2FP.F32.U32 R2, R14 ;  /* 0x0000000e00027245 */ /* 0x004fe40000201000 */
[----:B---3--:R-:W-:-:S03]  /*12e0*/  I2FP.F32.U32 R15, R12 ;  /* 0x0000000c000f7245 */ /* 0x008fc60000201000 */
[----:B----4-:R-:W-:Y:S01]  /*12f0*/  FFMA R2, R2, R20, R7 ;  /* 0x0000001402027223 */ /* 0x010fe20000000007 */
[----:B-----5:R-:W-:-:S03]  /*1300*/  I2FP.F32.U32 R7, R10 ;  /* 0x0000000a00077245 */ /* 0x020fc60000201000 */
[----:B------:R-:W-:Y:S01]  /*1310*/  FFMA R2, R15, R21, R2 ;  /* 0x000000150f027223 */ /* 0x000fe20000000002 */
[----:B------:R-:W-:-:S03]  /*1320*/  I2FP.F32.U32 R10, R18 ;  /* 0x00000012000a7245 */ /* 0x000fc60000201000 */
[----:B------:R-:W-:-:S04]  /*1330*/  FFMA R7, R7, R22, R2 ;  /* 0x0000001607077223 */ /* 0x000fc80000000002 */
[----:B------:R-:W-:-:S07]  /*1340*/  FFMA R7, R10, R23, R7 ;  /* 0x000000170a077223 */ /* 0x000fce0000000007 */
.L_x_4:
[----:B------:R-:W-:Y:S05]  /*1350*/  BRA.U !UP0, `(.L_x_3) ;  /* 0x0000000508487547 */ /* 0x000fea000b800000 */
[----:B------:R-:W-:Y:S02]  /*1360*/  UISETP.NE.U32.AND UP1, UPT, UR18, 0x1, UPT ;  /* 0x000000011200788c */ /* 0x000fe4000bf25070 */
[----:B------:R-:W-:Y:S02]  /*1370*/  ULOP3.LUT UR10, UR16, 0x1, URZ, 0xc0, !UPT ;  /* 0x00000001100a7892 */ /* 0x000fe4000f8ec0ff */
[----:B------:R-:W-:Y:S02]  /*1380*/  UISETP.NE.AND.EX UP1, UPT, URZ, URZ, UPT, UP1 ;  /* 0x000000ffff00728c */ /* 0x000fe4000bf25310 */
[----:B------:R-:W-:-:S04]  /*1390*/  UISETP.NE.U32.AND UP0, UPT, UR10, 0x1, UPT ;  /* 0x000000010a00788c */ /* 0x000fc8000bf05070 */
[----:B------:R-:W-:-:S03]  /*13a0*/  UISETP.NE.U32.AND.EX UP0, UPT, URZ, URZ, UPT, UP0 ;  /* 0x000000ffff00728c */ /* 0x000fc6000bf05100 */
[----:B------:R-:W-:Y:S08]  /*13b0*/  BRA.U !UP1, `(.L_x_5) ;  /* 0x0000000109b87547 */ /* 0x000ff0000b800000 */
[----:B------:R-:W0:Y:S01]  /*13c0*/  LDCU.64 UR18, c[0x0][0x398] ;  /* 0x00007300ff1277ac */ /* 0x000e220008000a00 */
[----:B------:R-:W-:Y:S01]  /*13d0*/  IADD3 R2, P1, PT, R3, UR6, RZ ;  /* 0x0000000603027c10 */ /* 0x000fe2000ff3e0ff */
[----:B------:R-:W1:Y:S03]  /*13e0*/  LDCU.128 UR20, c[0x0][0x380] ;  /* 0x00007000ff1477ac */ /* 0x000e660008000c00 */
[----:B------:R-:W-:Y:S02]  /*13f0*/  IADD3.X R10, PT, PT, R4, UR7, RZ, P1, !PT ;  /* 0x00000007040a7c10 */ /* 0x000fe40008ffe4ff */
[----:B------:R-:W-:Y:S01]  /*1400*/  IADD3 R12, P2, PT, R2, 0x1, RZ ;  /* 0x00000001020c7810 */ /* 0x000fe20007f5e0ff */
[----:B------:R-:W-:Y:S02]  /*1410*/  UIMAD UR12, UR5, UR16, URZ ;  /* 0x00000010050c72a4 */ /* 0x000fe4000f8e02ff */
[----:B------:R-:W-:-:S02]  /*1420*/  UIMAD.WIDE.U32 UR10, UR4, UR16, UR6 ;  /* 0x00000010040a72a5 */ /* 0x000fc4000f8e0006 */
[----:B------:R-:W-:Y:S01]  /*1430*/  IMAD.X R13, RZ, RZ, R10, P2 ;  /* 0x000000ffff0d7224 */ /* 0x000fe200010e060a */
[----:B------:R-:W-:Y:S01]  /*1440*/  ISETP.GE.AND P2, PT, R10, RZ, PT ;  /* 0x000000ff0a00720c */ /* 0x000fe20003f46270 */
[----:B------:R-:W-:Y:S01]  /*1450*/  UIMAD UR12, UR4, UR17, UR12 ;  /* 0x00000011040c72a4 */ /* 0x000fe2000f8e020c */
[----:B0-----:R-:W-:-:S03]  /*1460*/  ISETP.GE.U32.AND P0, PT, R2, UR18, PT ;  /* 0x0000001202007c0c */ /* 0x001fc6000bf06070 */
[----:B------:R-:W-:Y:S01]  /*1470*/  UIADD3 UR12, UPT, UPT, UR11, UR12, URZ ;  /* 0x0000000c0b0c7290 */ /* 0x000fe2000fffe0ff */
[----:B------:R-:W-:Y:S02]  /*1480*/  ISETP.GE.U32.AND P1, PT, R12, UR18, PT ;  /* 0x000000120c007c0c */ /* 0x000fe4000bf26070 */
[----:B------:R-:W-:Y:S01]  /*1490*/  ISETP.GE.AND.EX P0, PT, R10, UR19, PT, P0 ;  /* 0x000000130a007c0c */ /* 0x000fe2000bf06300 */
[----:B-1----:R-:W-:Y:S01]  /*14a0*/  ULEA UR13, UP1, UR10, UR22, 0x2 ;  /* 0x000000160a0d7291 */ /* 0x002fe2000f8210ff */
[C---:B------:R-:W-:Y:S02]  /*14b0*/  ISETP.GE.AND.EX P1, PT, R13.reuse, UR19, PT, P1 ;  /* 0x000000130d007c0c */ /* 0x040fe4000bf26310 */
[----:B------:R-:W-:Y:S01]  /*14c0*/  SEL R2, R2, UR8, !P0 ;  /* 0x0000000802027c07 */ /* 0x000fe2000c000000 */
[----:B------:R-:W-:Y:S01]  /*14d0*/  ULEA.HI.X UR12, UR10, UR23, UR12, 0x2, UP1 ;  /* 0x000000170a0c7291 */ /* 0x000fe200088f140c */
[----:B------:R-:W-:Y:S02]  /*14e0*/  SEL R11, R10, UR9, !P0 ;  /* 0x000000090a0b7c07 */ /* 0x000fe4000c000000 */
[----:B------:R-:W-:-:S02]  /*14f0*/  ISETP.GE.AND P0, PT, R13, RZ, PT ;  /* 0x000000ff0d00720c */ /* 0x000fc40003f06270 */
[----:B------:R-:W-:Y:S01]  /*1500*/  SEL R10, R2, RZ, P2 ;  /* 0x000000ff020a7207 */ /* 0x000fe20001000000 */
[----:B------:R-:W-:Y:S01]  /*1510*/  IMAD R2, R6, UR18, RZ ;  /* 0x0000001206027c24 */ /* 0x000fe2000f8e02ff */
[----:B------:R-:W-:Y:S02]  /*1520*/  SEL R11, R11, RZ, P2 ;  /* 0x000000ff0b0b7207 */ /* 0x000fe40001000000 */
[----:B------:R-:W-:Y:S01]  /*1530*/  SEL R12, R12, UR8, !P1 ;  /* 0x000000080c0c7c07 */ /* 0x000fe2000c800000 */
[----:B------:R-:W-:Y:S01]  /*1540*/  IMAD R17, R5, UR19, R2 ;  /* 0x0000001305117c24 */ /* 0x000fe2000f8e0202 */
[----:B------:R-:W-:Y:S01]  /*1550*/  SEL R13, R13, UR9, !P1 ;  /* 0x000000090d0d7c07 */ /* 0x000fe2000c800000 */
[----:B------:R-:W-:Y:S01]  /*1560*/  IMAD.WIDE.U32 R10, R5, UR18, R10 ;  /* 0x00000012050a7c25 */ /* 0x000fe2000f8e000a */
[----:B------:R-:W-:Y:S02]  /*1570*/  SEL R12, R12, RZ, P0 ;  /* 0x000000ff0c0c7207 */ /* 0x000fe40000000000 */
[----:B------:R-:W-:-:S03]  /*1580*/  SEL R13, R13, RZ, P0 ;  /* 0x000000ff0d0d7207 */ /* 0x000fc60000000000 */
[----:B------:R-:W-:Y:S01]  /*1590*/  IMAD.WIDE.U32 R14, R5, UR18, R12 ;  /* 0x00000012050e7c25 */ /* 0x000fe2000f8e000c */
[----:B------:R-:W-:-:S03]  /*15a0*/  IADD3 R12, P0, PT, R10, UR20, RZ ;  /* 0x000000140a0c7c10 */ /* 0x000fc6000ff1e0ff */
[----:B------:R-:W-:Y:S01]  /*15b0*/  IMAD.U32 R10, RZ, RZ, UR13 ;  /* 0x0000000dff0a7e24 */ /* 0x000fe2000f8e00ff */
[----:B------:R-:W-:Y:S01]  /*15c0*/  IADD3.X R13, PT, PT, R17, UR21, R11, P0, !PT ;  /* 0x00000015110d7c10 */ /* 0x000fe200087fe40b */
[----:B------:R-:W-:Y:S01]  /*15d0*/  IMAD.U32 R11, RZ, RZ, UR12 ;  /* 0x0000000cff0b7e24 */ /* 0x000fe2000f8e00ff */
[----:B------:R-:W-:-:S03]  /*15e0*/  IADD3 R14, P0, PT, R14, UR20, RZ ;  /* 0x000000140e0e7c10 */ /* 0x000fc6000ff1e0ff */
[----:B------:R-:W2:Y:S01]  /*15f0*/  LDG.E.U8 R12, desc[UR14][R12.64] ;  /* 0x0000000e0c0c7981 */ /* 0x000ea2000c1e1100 */
[----:B------:R-:W-:-:S03]  /*1600*/  IADD3.X R15, PT, PT, R17, UR21, R15, P0, !PT ;  /* 0x00000015110f7c10 */ /* 0x000fc600087fe40f */
[----:B------:R-:W3:Y:S04]  /*1610*/  LDG.E R16, desc[UR14][R10.64] ;  /* 0x0000000e0a107981 */ /* 0x000ee8000c1e1900 */
[----:B------:R-:W4:Y:S04]  /*1620*/  LDG.E.U8 R14, desc[UR14][R14.64] ;  /* 0x0000000e0e0e7981 */ /* 0x000f28000c1e1100 */
[----:B------:R-:W5:Y:S01]  /*1630*/  LDG.E R18, desc[UR14][R10.64+0x4] ;  /* 0x0000040e0a127981 */ /* 0x000f62000c1e1900 */
[----:B------:R-:W-:-:S04]  /*1640*/  UIADD3 UR6, UP1, UPT, UR6, 0x2, URZ ;  /* 0x0000000206067890 */ /* 0x000fc8000ff3e0ff */
[----:B------:R-:W-:Y:S01]  /*1650*/  UIADD3.X UR7, UPT, UPT, URZ, UR7, URZ, UP1, !UPT ;  /* 0x00000007ff077290 */ /* 0x000fe20008ffe4ff */
[----:B--2---:R-:W-:-:S05]  /*1660*/  I2FP.F32.U32 R2, R12 ;  /* 0x0000000c00027245 */ /* 0x004fca0000201000 */
[----:B---3--:R-:W-:Y:S01]  /*1670*/  FFMA R2, R2, R16, R7 ;  /* 0x0000001002027223 */ /* 0x008fe20000000007 */
[----:B----4-:R-:W-:-:S05]  /*1680*/  I2FP.F32.U32 R17, R14 ;  /* 0x0000000e00117245 */ /* 0x010fca0000201000 */
[----:B-----5:R-:W-:-:S07]  /*1690*/  FFMA R7, R17, R18, R2 ;  /* 0x0000001211077223 */ /* 0x020fce0000000002 */
.L_x_5:
[----:B------:R-:W-:Y:S05]  /*16a0*/  BRA.U UP0, `(.L_x_3) ;  /* 0x0000000100747547 */ /* 0x000fea000b800000 */
[----:B------:R-:W0:Y:S01]  /*16b0*/  LDCU.64 UR18, c[0x0][0x398] ;  /* 0x00007300ff1277ac */ /* 0x000e220008000a00 */
[----:B------:R-:W-:Y:S01]  /*16c0*/  IADD3 R10, P1, PT, R3, UR6, RZ ;  /* 0x00000006030a7c10 */ /* 0x000fe2000ff3e0ff */
[----:B------:R-:W1:Y:S03]  /*16d0*/  LDCU.64 UR12, c[0x0][0x388] ;  /* 0x00007100ff0c77ac */ /* 0x000e660008000a00 */
[----:B------:R-:W-:Y:S01]  /*16e0*/  IADD3.X R2, PT, PT, R4, UR7, RZ, P1, !PT ;  /* 0x0000000704027c10 */ /* 0x000fe20008ffe4ff */
[----:B------:R-:W2:Y:S03]  /*16f0*/  LDCU.64 UR20, c[0x0][0x380] ;  /* 0x00007000ff1477ac */ /* 0x000ea60008000a00 */
[----:B------:R-:W-:Y:S01]  /*1700*/  ISETP.GE.AND P1, PT, R2, RZ, PT ;  /* 0x000000ff0200720c */ /* 0x000fe20003f26270 */
[----:B------:R-:W-:-:S02]  /*1710*/  UIMAD UR10, UR5, UR16, URZ ;  /* 0x00000010050a72a4 */ /* 0x000fc4000f8e02ff */
[----:B------:R-:W-:Y:S02]  /*1720*/  UIMAD.WIDE.U32 UR6, UR4, UR16, UR6 ;  /* 0x00000010040672a5 */ /* 0x000fe4000f8e0006 */
[----:B------:R-:W-:Y:S01]  /*1730*/  UIMAD UR10, UR4, UR17, UR10 ;  /* 0x00000011040a72a4 */ /* 0x000fe2000f8e020a */
[----:B0-----:R-:W-:Y:S01]  /*1740*/  ISETP.GE.U32.AND P0, PT, R10, UR18, PT ;  /* 0x000000120a007c0c */ /* 0x001fe2000bf06070 */
[----:B------:R-:W-:Y:S02]  /*1750*/  IMAD R6, R6, UR18, RZ ;  /* 0x0000001206067c24 */ /* 0x000fe4000f8e02ff */
[----:B------:R-:W-:Y:S01]  /*1760*/  UIADD3 UR10, UPT, UPT, UR10, UR7, URZ ;  /* 0x000000070a0a7290 */ /* 0x000fe2000fffe0ff */
[----:B------:R-:W-:Y:S01]  /*1770*/  ISETP.GE.AND.EX P0, PT, R2, UR19, PT, P0 ;  /* 0x0000001302007c0c */ /* 0x000fe2000bf06300 */
[----:B-1----:R-:W-:-:S03]  /*1780*/  ULEA UR7, UP0, UR6, UR12, 0x2 ;  /* 0x0000000c06077291 */ /* 0x002fc6000f8010ff */
[----:B------:R-:W-:Y:S01]  /*1790*/  SEL R10, R10, UR8, !P0 ;  /* 0x000000080a0a7c07 */ /* 0x000fe2000c000000 */
[----:B------:R-:W-:Y:S01]  /*17a0*/  ULEA.HI.X UR6, UR6, UR13, UR10, 0x2, UP0 ;  /* 0x0000000d06067291 */ /* 0x000fe200080f140a */
[----:B------:R-:W-:Y:S01]  /*17b0*/  SEL R2, R2, UR9, !P0 ;  /* 0x0000000902027c07 */ /* 0x000fe2000c000000 */
[----:B------:R-:W-:Y:S01]  /*17c0*/  IMAD.U32 R12, RZ, RZ, UR7 ;  /* 0x00000007ff0c7e24 */ /* 0x000fe2000f8e00ff */
[----:B------:R-:W-:Y:S02]  /*17d0*/  SEL R10, R10, RZ, P1 ;  /* 0x000000ff0a0a7207 */ /* 0x000fe40000800000 */
[----:B------:R-:W-:Y:S01]  /*17e0*/  SEL R11, R2, RZ, P1 ;  /* 0x000000ff020b7207 */ /* 0x000fe20000800000 */
[----:B------:R-:W-:Y:S02]  /*17f0*/  IMAD.U32 R13, RZ, RZ, UR6 ;  /* 0x00000006ff0d7e24 */ /* 0x000fe4000f8e00ff */
[----:B------:R-:W-:-:S03]  /*1800*/  IMAD.WIDE.U32 R10, R5, UR18, R10 ;  /* 0x00000012050a7c25 */ /* 0x000fc6000f8e000a */
[----:B------:R-:W3:Y:S01]  /*1810*/  LDG.E R12, desc[UR14][R12.64] ;  /* 0x0000000e0c0c7981 */ /* 0x000ee2000c1e1900 */
[----:B------:R-:W-:Y:S01]  /*1820*/  IMAD R5, R5, UR19, R6 ;  /* 0x0000001305057c24 */ /* 0x000fe2000f8e0206 */
[----:B--2---:R-:W-:-:S04]  /*1830*/  IADD3 R10, P0, PT, R10, UR20, RZ ;  /* 0x000000140a0a7c10 */ /* 0x004fc8000ff1e0ff */
[----:B------:R-:W-:-:S05]  /*1840*/  IADD3.X R11, PT, PT, R5, UR21, R11, P0, !PT ;  /* 0x00000015050b7c10 */ /* 0x000fca00087fe40b */
[----:B------:R-:W2:Y:S02]  /*1850*/  LDG.E.U8 R10, desc[UR14][R10.64] ;  /* 0x0000000e0a0a7981 */ /* 0x000ea4000c1e1100 */
[----:B--2---:R-:W-:-:S05]  /*1860*/  I2FP.F32.U32 R2, R10 ;  /* 0x0000000a00027245 */ /* 0x004fca0000201000 */
[----:B---3--:R-:W-:-:S07]  /*1870*/  FFMA R7, R2, R12, R7 ;  /* 0x0000000c02077223 */ /* 0x008fce0000000007 */
.L_x_3:
[----:B------:R-:W-:-:S04]  /*1880*/  UIADD3 UR4, UP0, UPT, UR4, 0x1, URZ ;  /* 0x0000000104047890 */ /* 0x000fc8000ff1e0ff */
[----:B------:R-:W-:Y:S02]  /*1890*/  UIADD3.X UR5, UPT, UPT, URZ, UR5, URZ, UP0, !UPT ;  /* 0x00000005ff057290 */ /* 0x000fe400087fe4ff */
[----:B------:R-:W-:-:S04]  /*18a0*/  UISETP.NE.U32.AND UP0, UPT, UR4, UR16, UPT ;  /* 0x000000100400728c */ /* 0x000fc8000bf05070 */
[----:B------:R-:W-:-:S09]  /*18b0*/  UISETP.NE.AND.EX UP0, UPT, UR5, UR17, UPT, UP0 ;  /* 0x000000110500728c */ /* 0x000fd2000bf05300 */
[----:B------:R-:W-:Y:S05]  /*18c0*/  BRA.U UP0, `(.L_x_6) ;  /* 0xffffffe900547547 */ /* 0x000fea000b83ffff */
.L_x_0:
[----:B------:R-:W0:Y:S01]  /*18d0*/  LDC R5, c[0x0][0x3b8] ;  /* 0x0000ee00ff057b82 */ /* 0x000e220000000800 */
[----:B------:R-:W-:Y:S01]  /*18e0*/  BSSY.RECONVERGENT B0, `(.L_x_7) ;  /* 0x000000c000007945 */ /* 0x000fe20003800200 */
[----:B0-----:R-:W0:Y:S08]  /*18f0*/  MUFU.RCP R2, R5 ;  /* 0x0000000500027308 */ /* 0x001e300000001000 */
[----:B------:R-:W1:Y:S01]  /*1900*/  FCHK P0, R7, R5 ;  /* 0x0000000507007302 */ /* 0x000e620000000000 */
[----:B0-----:R-:W-:-:S04]  /*1910*/  FFMA R3, R2, -R5, 1 ;  /* 0x3f80000002037423 */ /* 0x001fc80000000805 */
[----:B------:R-:W-:-:S04]  /*1920*/  FFMA R2, R2, R3, R2 ;  /* 0x0000000302027223 */ /* 0x000fc80000000002 */
[----:B------:R-:W-:-:S04]  /*1930*/  FFMA R4, R2, R7, RZ ;  /* 0x0000000702047223 */ /* 0x000fc800000000ff */
[----:B------:R-:W-:-:S04]  /*1940*/  FFMA R3, R4, -R5, R7 ;  /* 0x8000000504037223 */ /* 0x000fc80000000007 */
[----:B------:R-:W-:Y:S01]  /*1950*/  FFMA R2, R2, R3, R4 ;  /* 0x0000000302027223 */ /* 0x000fe20000000004 */
[----:B-1----:R-:W-:Y:S06]  /*1960*/  @!P0 BRA `(.L_x_8) ;  /* 0x00000000000c8947 */ /* 0x002fec0003800000 */
[----:B------:R-:W-:Y:S01]  /*1970*/  IMAD.MOV.U32 R2, RZ, RZ, R7 ;  /* 0x000000ffff027224 */ /* 0x000fe200078e0007 */
[----:B------:R-:W-:-:S07]  /*1980*/  MOV R4, 0x19a0 ;  /* 0x000019a000047802 */ /* 0x000fce0000000f00 */
[----:B------:R-:W-:Y:S05]  /*1990*/  CALL.REL.NOINC `($__internal_0_$__cuda_sm3x_div_rn_noftz_f32_slowpath) ;  /* 0x0000000000287944 */ /* 0x000fea0003c00000 */
.L_x_8:
[----:B------:R-:W-:Y:S05]  /*19a0*/  BSYNC.RECONVERGENT B0 ;  /* 0x0000000000007941 */ /* 0x000fea0003800200 */
.L_x_7:
[----:B------:R-:W0:Y:S01]  /*19b0*/  LDCU.128 UR4, c[0x0][0x390] ;  /* 0x00007200ff0477ac */ /* 0x000e220008000c00 */
[--C-:B------:R-:W-:Y:S01]  /*19c0*/  SHF.R.S32.HI R9, RZ, 0x1f, R8.reuse ;  /* 0x0000001fff097819 */ /* 0x100fe20000011408 */
[----:B------:R-:W1:Y:S02]  /*19d0*/  F2I.U32.TRUNC.NTZ R3, R2 ;  /* 0x0000000200037305 */ /* 0x000e64000020f000 */
[----:B0-----:R-:W-:-:S04]  /*19e0*/  IMAD.WIDE.U32 R8, R0, UR6, R8 ;  /* 0x0000000600087c25 */ /* 0x001fc8000f8e0008 */
[----:B------:R-:W-:Y:S01]  /*19f0*/  IMAD R0, R0, UR7, R9 ;  /* 0x0000000700007c24 */ /* 0x000fe2000f8e0209 */
[----:B------:R-:W-:-:S04]  /*1a00*/  IADD3 R8, P0, PT, R8, UR4, RZ ;  /* 0x0000000408087c10 */ /* 0x000fc8000ff1e0ff */
[----:B------:R-:W-:-:S05]  /*1a10*/  IADD3.X R9, PT, PT, R0, UR5, RZ, P0, !PT ;  /* 0x0000000500097c10 */ /* 0x000fca00087fe4ff */
[----:B-1----:R-:W-:Y:S01]  /*1a20*/  STG.E.U8 desc[UR14][R8.64], R3 ;  /* 0x0000000308007986 */ /* 0x002fe2000c10110e */
[----:B------:R-:W-:Y:S05]  /*1a30*/  EXIT ;  /* 0x000000000000794d */ /* 0x000fea0003800000 */
        .weak           $__internal_0_$__cuda_sm3x_div_rn_noftz_f32_slowpath
        .type           $__internal_0_$__cuda_sm3x_div_rn_noftz_f32_slowpath,@function
        .size           $__internal_0_$__cuda_sm3x_div_rn_noftz_f32_slowpath,(.L_x_42 - $__internal_0_$__cuda_sm3x_div_rn_noftz_f32_slowpath)
$__internal_0_$__cuda_sm3x_div_rn_noftz_f32_slowpath:
[----:B------:R-:W0:Y:S01]  /*1a40*/  LDC R3, c[0x0][0x3b8] ;  /* 0x0000ee00ff037b82 */ /* 0x000e220000000800 */
[----:B------:R-:W-:Y:S01]  /*1a50*/  SHF.R.U32.HI R5, RZ, 0x17, R2 ;  /* 0x00000017ff057819 */ /* 0x000fe20000011602 */
[----:B------:R-:W1:Y:S01]  /*1a60*/  LDCU UR4, c[0x0][0x3b8] ;  /* 0x00007700ff0477ac */ /* 0x000e620008000800 */
[----:B------:R-:W-:Y:S02]  /*1a70*/  BSSY.RECONVERGENT B1, `(.L_x_9) ;  /* 0x0000063000017945 */ /* 0x000fe40003800200 */
[----:B------:R-:W-:-:S05]  /*1a80*/  LOP3.LUT R12, R5, 0xff, RZ, 0xc0, !PT ;  /* 0x000000ff050c7812 */ /* 0x000fca00078ec0ff */
[----:B------:R-:W-:Y:S02]  /*1a90*/  VIADD R11, R12, 0xffffffff ;  /* 0xffffffff0c0b7836 */ /* 0x000fe40000000000 */
[----:B-1----:R-:W-:Y:S01]  /*1aa0*/  IMAD.U32 R5, RZ, RZ, UR4 ;  /* 0x00000004ff057e24 */ /* 0x002fe2000f8e00ff */
[----:B0-----:R-:W-:-:S04]  /*1ab0*/  SHF.R.U32.HI R6, RZ, 0x17, R3 ;  /* 0x00000017ff067819 */ /* 0x001fc80000011603 */
[----:B------:R-:W-:-:S05]  /*1ac0*/  LOP3.LUT R6, R6, 0xff, RZ, 0xc0, !PT ;  /* 0x000000ff06067812 */ /* 0x000fca00078ec0ff */
[----:B------:R-:W-:-:S05]  /*1ad0*/  VIADD R10, R6, 0xffffffff ;  /* 0xffffffff060a7836 */ /* 0x000fca0000000000 */
[----:B------:R-:W-:-:S04]  /*1ae0*/  ISETP.GT.U32.AND P0, PT, R10, 0xfd, PT ;  /* 0x000000fd0a00780c */ /* 0x000fc80003f04070 */
[----:B------:R-:W-:-:S13]  /*1af0*/  ISETP.GT.U32.OR P0, PT, R11, 0xfd, P0 ;  /* 0x000000fd0b00780c */ /* 0x000fda0000704470 */
[----:B------:R-:W-:Y:S01]  /*1b00*/  @!P0 IMAD.MOV.U32 R7, RZ, RZ, RZ ;  /* 0x000000ffff078224 */ /* 0x000fe200078e00ff */
[----:B------:R-:W-:Y:S06]  /*1b10*/  @!P0 BRA `(.L_x_10) ;  /* 0x00000000005c8947 */ /* 0x000fec0003800000 */
[----:B------:R-:W-:Y:S02]  /*1b20*/  FSETP.GTU.FTZ.AND P0, PT, |R2|, +INF , PT ;  /* 0x7f8000000200780b */ /* 0x000fe40003f1c200 */
[----:B------:R-:W-:-:S04]  /*1b30*/  FSETP.GTU.FTZ.AND P1, PT, |R3|, +INF , PT ;  /* 0x7f8000000300780b */ /* 0x000fc80003f3c200 */
[----:B------:R-:W-:-:S13]  /*1b40*/  PLOP3.LUT P0, PT, P0, P1, PT, 0xf8, 0x8f ;  /* 0x00000000008f781c */ /* 0x000fda0000703f70 */
[----:B------:R-:W-:Y:S05]  /*1b50*/  @P0 BRA `(.L_x_11) ;  /* 0x00000004004c0947 */ /* 0x000fea0003800000 */
[----:B------:R-:W-:-:S13]  /*1b60*/  LOP3.LUT P0, RZ, R5, 0x7fffffff, R2, 0xc8, !PT ;  /* 0x7fffffff05ff7812 */ /* 0x000fda000780c802 */
[----:B------:R-:W-:Y:S05]  /*1b70*/  @!P0 BRA `(.L_x_12) ;  /* 0x00000004003c8947 */ /* 0x000fea0003800000 */
[C---:B------:R-:W-:Y:S02]  /*1b80*/  FSETP.NEU.FTZ.AND P1, PT, |R2|.reuse, +INF , PT ;  /* 0x7f8000000200780b */ /* 0x040fe40003f3d200 */
[----:B------:R-:W-:Y:S02]  /*1b90*/  FSETP.NEU.FTZ.AND P0, PT, |R3|, +INF , PT ;  /* 0x7f8000000300780b */ /* 0x000fe40003f1d200 */
[----:B------:R-:W-:-:S11]  /*1ba0*/  FSETP.NEU.FTZ.AND P2, PT, |R2|, +INF , PT ;  /* 0x7f8000000200780b */ /* 0x000fd60003f5d200 */
[----:B------:R-:W-:Y:S05]  /*1bb0*/  @!P0 BRA !P1, `(.L_x_12) ;  /* 0x00000004002c8947 */ /* 0x000fea0004800000 */
[----:B------:R-:W-:-:S04]  /*1bc0*/  LOP3.LUT P1, RZ, R2, 0x7fffffff, RZ, 0xc0, !PT ;  /* 0x7fffffff02ff7812 */ /* 0x000fc8000782c0ff */
[----:B------:R-:W-:-:S13]  /*1bd0*/  PLOP3.LUT P0, PT, P0, P1, PT, 0x2f, 0xf2 ;  /* 0x0000000000f2781c */ /* 0x000fda0000702577 */
[----:B------:R-:W-:Y:S05]  /*1be0*/  @P0 BRA `(.L_x_13) ;  /* 0x0000000400180947 */ /* 0x000fea0003800000 */
[----:B------:R-:W-:-:S04]  /*1bf0*/  LOP3.LUT P0, RZ, R5, 0x7fffffff, RZ, 0xc0, !PT ;  /* 0x7fffffff05ff7812 */ /* 0x000fc8000780c0ff */
[----:B------:R-:W-:-:S13]  /*1c00*/  PLOP3.LUT P0, PT, P2, P0, PT, 0x2f, 0xf2 ;  /* 0x0000000000f2781c */ /* 0x000fda0001700577 */
[----:B------:R-:W-:Y:S05]  /*1c10*/  @P0 BRA `(.L_x_14) ;  /* 0x0000000400000947 */ /* 0x000fea0003800000 */
[----:B------:R-:W-:Y:S02]  /*1c20*/  ISETP.GE.AND P0, PT, R11, RZ, PT ;  /* 0x000000ff0b00720c */ /* 0x000fe40003f06270 */
[----:B------:R-:W-:-:S11]  /*1c30*/  ISETP.GE.AND P1, PT, R10, RZ, PT ;  /* 0x000000ff0a00720c */ /* 0x000fd60003f26270 */
[----:B------:R-:W-:Y:S02]  /*1c40*/  @P0 IMAD.MOV.U32 R7, RZ, RZ, RZ ;  /* 0x000000ffff070224 */ /* 0x000fe400078e00ff */
[----:B------:R-:W-:Y:S01]  /*1c50*/  @!P0 FFMA R2, R2, 1.84467440737095516160e+19, RZ ;  /* 0x5f80000002028823 */ /* 0x000fe200000000ff */
[----:B------:R-:W-:Y:S02]  /*1c60*/  @!P0 IMAD.MOV.U32 R7, RZ, RZ, -0x40 ;  /* 0xffffffc0ff078424 */ /* 0x000fe400078e00ff */
[----:B------:R-:W-:Y:S02]  /*1c70*/  @!P1 FFMA R5, R3, 1.84467440737095516160e+19, RZ ;  /* 0x5f80000003059823 */ /* 0x000fe400000000ff */
[----:B------:R-:W-:-:S07]  /*1c80*/  @!P1 VIADD R7, R7, 0x40 ;  /* 0x0000004007079836 */ /* 0x000fce0000000000 */
.L_x_10:
[----:B------:R-:W-:Y:S01]  /*1c90*/  LEA R10, R6, 0xc0800000, 0x17 ;  /* 0xc0800000060a7811 */ /* 0x000fe200078eb8ff */
[----:B------:R-:W-:Y:S01]  /*1ca0*/  VIADD R3, R12, 0xffffff81 ;  /* 0xffffff810c037836 */ /* 0x000fe20000000000 */
[----:B------:R-:W-:Y:S03]  /*1cb0*/  BSSY.RECONVERGENT B2, `(.L_x_15) ;  /* 0x0000035000027945 */ /* 0x000fe60003800200 */
[----:B------:R-:W-:Y:S01]  /*1cc0*/  IMAD.IADD R10, R5, 0x1, -R10 ;  /* 0x00000001050a7824 */ /* 0x000fe200078e0a0a */
[C---:B------:R-:W-:Y:S01]  /*1cd0*/  IADD3 R6, PT, PT, R3.reuse, 0x7f, -R6 ;  /* 0x0000007f03067810 */ /* 0x040fe20007ffe806 */
[----:B------:R-:W-:Y:S02]  /*1ce0*/  IMAD R2, R3, -0x800000, R2 ;  /* 0xff80000003027824 */ /* 0x000fe400078e0202 */
[----:B------:R-:W0:Y:S01]  /*1cf0*/  MUFU.RCP R5, R10 ;  /* 0x0000000a00057308 */ /* 0x000e220000001000 */
[----:B------:R-:W-:Y:S01]  /*1d00*/  FADD.FTZ R11, -R10, -RZ ;  /* 0x800000ff0a0b7221 */ /* 0x000fe20000010100 */
[----:B------:R-:W-:-:S03]  /*1d10*/  IMAD.IADD R6, R6, 0x1, R7 ;  /* 0x0000000106067824 */ /* 0x000fc600078e0207 */
[----:B0-----:R-:W-:-:S04]  /*1d20*/  FFMA R12, R5, R11, 1 ;  /* 0x3f800000050c7423 */ /* 0x001fc8000000000b */
[----:B------:R-:W-:-:S04]  /*1d30*/  FFMA R14, R5, R12, R5 ;  /* 0x0000000c050e7223 */ /* 0x000fc80000000005 */
[----:B------:R-:W-:-:S04]  /*1d40*/  FFMA R5, R2, R14, RZ ;  /* 0x0000000e02057223 */ /* 0x000fc800000000ff */
[----:B------:R-:W-:-:S04]  /*1d50*/  FFMA R12, R11, R5, R2 ;  /* 0x000000050b0c7223 */ /* 0x000fc80000000002 */
[----:B------:R-:W-:-:S04]  /*1d60*/  FFMA R13, R14, R12, R5 ;  /* 0x0000000c0e0d7223 */ /* 0x000fc80000000005 */
[----:B------:R-:W-:-:S04]  /*1d70*/  FFMA R12, R11, R13, R2 ;  /* 0x0000000d0b0c7223 */ /* 0x000fc80000000002 */
[----:B------:R-:W-:-:S05]  /*1d80*/  FFMA R2, R14, R12, R13 ;  /* 0x0000000c0e027223 */ /* 0x000fca000000000d */
[----:B------:R-:W-:-:S04]  /*1d90*/  SHF.R.U32.HI R3, RZ, 0x17, R2 ;  /* 0x00000017ff037819 */ /* 0x000fc80000011602 */
[----:B------:R-:W-:-:S05]  /*1da0*/  LOP3.LUT R3, R3, 0xff, RZ, 0xc0, !PT ;  /* 0x000000ff03037812 */ /* 0x000fca00078ec0ff */
[----:B------:R-:W-:-:S04]  /*1db0*/  IMAD.IADD R7, R3, 0x1, R6 ;  /* 0x0000000103077824 */ /* 0x000fc800078e0206 */
[----:B------:R-:W-:-:S05]  /*1dc0*/  VIADD R3, R7, 0xffffffff ;  /* 0xffffffff07037836 */ /* 0x000fca0000000000 */
[----:B------:R-:W-:-:S13]  /*1dd0*/  ISETP.GE.U32.AND P0, PT, R3, 0xfe, PT ;  /* 0x000000fe0300780c */ /* 0x000fda0003f06070 */
[----:B------:R-:W-:Y:S05]  /*1de0*/  @!P0 BRA `(.L_x_16) ;  /* 0x0000000000808947 */ /* 0x000fea0003800000 */
[----:B------:R-:W-:-:S13]  /*1df0*/  ISETP.GT.AND P0, PT, R7, 0xfe, PT ;  /* 0x000000fe0700780c */ /* 0x000fda0003f04270 */
[----:B------:R-:W-:Y:S05]  /*1e00*/  @P0 BRA `(.L_x_17) ;  /* 0x00000000006c0947 */ /* 0x000fea0003800000 */
[----:B------:R-:W-:-:S13]  /*1e10*/  ISETP.GE.AND P0, PT, R7, 0x1, PT ;  /* 0x000000010700780c */ /* 0x000fda0003f06270 */
[----:B------:R-:W-:Y:S05]  /*1e20*/  @P0 BRA `(.L_x_18) ;  /* 0x0000000000740947 */ /* 0x000fea0003800000 */
[----:B------:R-:W-:Y:S02]  /*1e30*/  ISETP.GE.AND P0, PT, R7, -0x18, PT ;  /* 0xffffffe80700780c */ /* 0x000fe40003f06270 */
[----:B------:R-:W-:-:S11]  /*1e40*/  LOP3.LUT R2, R2, 0x80000000, RZ, 0xc0, !PT ;  /* 0x8000000002027812 */ /* 0x000fd600078ec0ff */
[----:B------:R-:W-:Y:S05]  /*1e50*/  @!P0 BRA `(.L_x_18) ;  /* 0x0000000000688947 */ /* 0x000fea0003800000 */
[CCC-:B------:R-:W-:Y:S01]  /*1e60*/  FFMA.RZ R3, R14.reuse, R12.reuse, R13.reuse ;  /* 0x0000000c0e037223 */ /* 0x1c0fe2000000c00d */
[C---:B------:R-:W-:Y:S02]  /*1e70*/  VIADD R10, R7.reuse, 0x20 ;  /* 0x00000020070a7836 */ /* 0x040fe40000000000 */
[CCC-:B------:R-:W-:Y:S01]  /*1e80*/  FFMA.RM R6, R14.reuse, R12.reuse, R13.reuse ;  /* 0x0000000c0e067223 */ /* 0x1c0fe2000000400d */
[----:B------:R-:W-:Y:S02]  /*1e90*/  ISETP.NE.AND P2, PT, R7, RZ, PT ;  /* 0x000000ff0700720c */ /* 0x000fe40003f45270 */
[----:B------:R-:W-:Y:S01]  /*1ea0*/  LOP3.LUT R5, R3, 0x7fffff, RZ, 0xc0, !PT ;  /* 0x007fffff03057812 */ /* 0x000fe200078ec0ff */
[----:B------:R-:W-:Y:S01]  /*1eb0*/  FFMA.RP R3, R14, R12, R13 ;  /* 0x0000000c0e037223 */ /* 0x000fe2000000800d */
[----:B------:R-:W-:Y:S01]  /*1ec0*/  ISETP.NE.AND P1, PT, R7, RZ, PT ;  /* 0x000000ff0700720c */ /* 0x000fe20003f25270 */
[----:B------:R-:W-:Y:S01]  /*1ed0*/  IMAD.MOV R7, RZ, RZ, -R7 ;  /* 0x000000ffff077224 */ /* 0x000fe200078e0a07 */
[----:B------:R-:W-:-:S02]  /*1ee0*/  LOP3.LUT R5, R5, 0x800000, RZ, 0xfc, !PT ;  /* 0x0080000005057812 */ /* 0x000fc400078efcff */
[----:B------:R-:W-:Y:S02]  /*1ef0*/  FSETP.NEU.FTZ.AND P0, PT, R3, R6, PT ;  /* 0x000000060300720b */ /* 0x000fe40003f1d000 */
[----:B------:R-:W-:Y:S02]  /*1f00*/  SHF.L.U32 R10, R5, R10, RZ ;  /* 0x0000000a050a7219 */ /* 0x000fe400000006ff */
[----:B------:R-:W-:Y:S02]  /*1f10*/  SEL R6, R7, RZ, P2 ;  /* 0x000000ff07067207 */ /* 0x000fe40001000000 */
[----:B------:R-:W-:Y:S02]  /*1f20*/  ISETP.NE.AND P1, PT, R10, RZ, P1 ;  /* 0x000000ff0a00720c */ /* 0x000fe40000f25270 */
[----:B------:R-:W-:Y:S02]  /*1f30*/  SHF.R.U32.HI R6, RZ, R6, R5 ;  /* 0x00000006ff067219 */ /* 0x000fe40000011605 */
[----:B------:R-:W-:-:S02]  /*1f40*/  PLOP3.LUT P0, PT, P0, P1, PT, 0xf8, 0x8f ;  /* 0x00000000008f781c */ /* 0x000fc40000703f70 */
[----:B------:R-:W-:Y:S02]  /*1f50*/  SHF.R.U32.HI R10, RZ, 0x1, R6 ;  /* 0x00000001ff0a7819 */ /* 0x000fe40000011606 */
[----:B------:R-:W-:-:S04]  /*1f60*/  SEL R3, RZ, 0x1, !P0 ;  /* 0x00000001ff037807 */ /* 0x000fc80004000000 */
[----:B------:R-:W-:-:S04]  /*1f70*/  LOP3.LUT R3, R3, 0x1, R10, 0xf8, !PT ;  /* 0x0000000103037812 */ /* 0x000fc800078ef80a */
[----:B------:R-:W-:-:S05]  /*1f80*/  LOP3.LUT R3, R3, R6, RZ, 0xc0, !PT ;  /* 0x0000000603037212 */ /* 0x000fca00078ec0ff */
[----:B------:R-:W-:-:S05]  /*1f90*/  IMAD.IADD R3, R10, 0x1, R3 ;  /* 0x000000010a037824 */ /* 0x000fca00078e0203 */
[----:B------:R-:W-:Y:S01]  /*1fa0*/  LOP3.LUT R2, R3, R2, RZ, 0xfc, !PT ;  /* 0x0000000203027212 */ /* 0x000fe200078efcff */
[----:B------:R-:W-:Y:S06]  /*1fb0*/  BRA `(.L_x_18) ;  /* 0x0000000000107947 */ /* 0x000fec0003800000 */
.L_x_17:
[----:B------:R-:W-:-:S04]  /*1fc0*/  LOP3.LUT R2, R2, 0x80000000, RZ, 0xc0, !PT ;  /* 0x8000000002027812 */ /* 0x000fc800078ec0ff */
[----:B------:R-:W-:Y:S01]  /*1fd0*/  LOP3.LUT R2, R2, 0x7f800000, RZ, 0xfc, !PT ;  /* 0x7f80000002027812 */ /* 0x000fe200078efcff */
[----:B------:R-:W-:Y:S06]  /*1fe0*/  BRA `(.L_x_18) ;  /* 0x0000000000047947 */ /* 0x000fec0003800000 */
.L_x_16:
[----:B------:R-:W-:-:S07]  /*1ff0*/  IMAD R2, R6, 0x800000, R2 ;  /* 0x0080000006027824 */ /* 0x000fce00078e0202 */
.L_x_18:
[----:B------:R-:W-:Y:S05]  /*2000*/  BSYNC.RECONVERGENT B2 ;  /* 0x0000000000027941 */ /* 0x000fea0003800200 */
.L_x_15:
[----:B------:R-:W-:Y:S05]  /*2010*/  BRA `(.L_x_19) ;  /* 0x0000000000207947 */ /* 0x000fea0003800000 */
.L_x_14:
[----:B------:R-:W-:-:S04]  /*2020*/  LOP3.LUT R2, R5, 0x80000000, R2, 0x48, !PT ;  /* 0x8000000005027812 */ /* 0x000fc800078e4802 */
[----:B------:R-:W-:Y:S01]  /*2030*/  LOP3.LUT R2, R2, 0x7f800000, RZ, 0xfc, !PT ;  /* 0x7f80000002027812 */ /* 0x000fe200078efcff */
[----:B------:R-:W-:Y:S06]  /*2040*/  BRA `(.L_x_19) ;  /* 0x0000000000147947 */ /* 0x000fec0003800000 */
.L_x_13:
[----:B------:R-:W-:Y:S01]  /*2050*/  LOP3.LUT R2, R5, 0x80000000, R2, 0x48, !PT ;  /* 0x8000000005027812 */ /* 0x000fe200078e4802 */
[----:B------:R-:W-:Y:S06]  /*2060*/  BRA `(.L_x_19) ;  /* 0x00000000000c7947 */ /* 0x000fec0003800000 */
.L_x_12:
[----:B------:R-:W0:Y:S01]  /*2070*/  MUFU.RSQ R2, -QNAN ;  /* 0xffc0000000027908 */ /* 0x000e220000001400 */
[----:B------:R-:W-:Y:S05]  /*2080*/  BRA `(.L_x_19) ;  /* 0x0000000000047947 */ /* 0x000fea0003800000 */
.L_x_11:
[----:B------:R-:W-:-:S07]  /*2090*/  FADD.FTZ R2, R2, R3 ;  /* 0x0000000302027221 */ /* 0x000fce0000010000 */
.L_x_19:
[----:B------:R-:W-:Y:S05]  /*20a0*/  BSYNC.RECONVERGENT B1 ;  /* 0x0000000000017941 */ /* 0x000fea0003800200 */
.L_x_9:
[----:B------:R-:W-:-:S04]  /*20b0*/  IMAD.MOV.U32 R5, RZ, RZ, 0x0 ;  /* 0x00000000ff057424 */ /* 0x000fc800078e00ff */
[----:B0-----:R-:W-:Y:S05]  /*20c0*/  RET.REL.NODEC R4 `(_Z20gaussian_blur_kernelPhPfS_llflf) ;  /* 0xffffffdc04cc7950 */ /* 0x001fea0003c3ffff */
.L_x_20:
[----:B------:R-:W-:-:S00]  /*20d0*/  BRA `(.L_x_20) ;  /* 0xfffffffc00fc7947 */ /* 0x000fc0000383ffff */
[----:B------:R-:W-:-:S00]  /*20e0*/  NOP ;  /* 0x0000000000007918 */ /* 0x000fc00000000000 */
        /* <DEDUP_REMOVED lines=9> */
.L_x_42:


//--------------------- .text._Z24gaussian_blur_kernel_oldPhPfS_llflf --------------------------
	.section	.text._Z24gaussian_blur_kernel_oldPhPfS_llflf,"ax",@progbits
	.align	128
        .global         _Z24gaussian_blur_kernel_oldPhPfS_llflf
        .type           _Z24gaussian_blur_kernel_oldPhPfS_llflf,@function
        .size           _Z24gaussian_blur_kernel_oldPhPfS_llflf,(.L_x_43 - _Z24gaussian_blur_kernel_oldPhPfS_llflf)
        .other          _Z24gaussian_blur_kernel_oldPhPfS_llflf,@"STO_CUDA_ENTRY STV_DEFAULT"
_Z24gaussian_blur_kernel_oldPhPfS_llflf:
.text._Z24gaussian_blur_kernel_oldPhPfS_llflf:
        /* <DEDUP_REMOVED lines=34> */
.L_x_27:
        /* <DEDUP_REMOVED lines=44> */
.L_x_23:
        /* <DEDUP_REMOVED lines=140> */
.L_x_22:
        /* <DEDUP_REMOVED lines=91> */
.L_x_25:
        /* <DEDUP_REMOVED lines=53> */
.L_x_26:
        /* <DEDUP_REMOVED lines=30> */
.L_x_24:
[----:B------:R-:W-:-:S04]  /*1880*/  UIADD3 UR4, UP0, UPT, UR4, 0x1, URZ ;  /* 0x0000000104047890 */ /* 0x000fc8000ff1e0ff */
[----:B------:R-:W-:Y:S02]  /*1890*/  UIADD3.X UR5, UPT, UPT, URZ, UR5, URZ, UP0, !UPT ;  /* 0x00000005ff057290 */ /* 0x000fe400087fe4ff */
[----:B------:R-:W-:-:S04]  /*18a0*/  UISETP.NE.U32.AND UP0, UPT, UR4, UR16, UPT ;  /* 0x000000100400728c */ /* 0x000fc8000bf05070 */
[----:B------:R-:W-:-:S09]  /*18b0*/  UISETP.NE.AND.EX UP0, UPT, UR5, UR17, UPT, UP0 ;  /* 0x000000110500728c */ /* 0x000fd2000bf05300 */
[----:B------:R-:W-:Y:S05]  /*18c0*/  BRA.U UP0, `(.L_x_27) ;  /* 0xffffffe900547547 */ /* 0x000fea000b83ffff */
.L_x_21:
        /* <DEDUP_REMOVED lines=12> */
[----:B------:R-:W-:Y:S05]  /*1990*/  CALL.REL.NOINC `($__internal_1_$__cuda_sm3x_div_rn_noftz_f32_slowpath) ;  /* 0x0000000000287944 */ /* 0x000fea0003c00000 */
.L_x_29:
[----:B------:R-:W-:Y:S05]  /*19a0*/  BSYNC.RECONVERGENT B0 ;  /* 0x0000000000007941 */ /* 0x000fea0003800200 */
.L_x_28:
        /* <DEDUP_REMOVED lines=9> */
        .weak           $__internal_1_$__cuda_sm3x_div_rn_noftz_f32_slowpath
        .type           $__internal_1_$__cuda_sm3x_div_rn_noftz_f32_slowpath,@function
        .size           $__internal_1_$__cuda_sm3x_div_rn_noftz_f32_slowpath,(.L_x_43 - $__internal_1_$__cuda_sm3x_div_rn_noftz_f32_slowpath)
$__internal_1_$__cuda_sm3x_div_rn_noftz_f32_slowpath:
        /* <DEDUP_REMOVED lines=37> */
.L_x_31:
        /* <DEDUP_REMOVED lines=51> */
.L_x_38:
[----:B------:R-:W-:-:S04]  /*1fc0*/  LOP3.LUT R2, R2, 0x80000000, RZ, 0xc0, !PT ;  /* 0x8000000002027812 */ /* 0x000fc800078ec0ff */
[----:B------:R-:W-:Y:S01]  /*1fd0*/  LOP3.LUT R2, R2, 0x7f800000, RZ, 0xfc, !PT ;  /* 0x7f80000002027812 */ /* 0x000fe200078efcff */
[----:B------:R-:W-:Y:S06]  /*1fe0*/  BRA `(.L_x_39) ;  /* 0x0000000000047947 */ /* 0x000fec0003800000 */
.L_x_37:
[----:B------:R-:W-:-:S07]  /*1ff0*/  IMAD R2, R6, 0x800000, R2 ;  /* 0x0080000006027824 */ /* 0x000fce00078e0202 */
.L_x_39:
[----:B------:R-:W-:Y:S05]  /*2000*/  BSYNC.RECONVERGENT B2 ;  /* 0x0000000000027941 */ /* 0x000fea0003800200 */
.L_x_36:
[----:B------:R-:W-:Y:S05]  /*2010*/  BRA `(.L_x_40) ;  /* 0x0000000000207947 */ /* 0x000fea0003800000 */
.L_x_35:
[----:B------:R-:W-:-:S04]  /*2020*/  LOP3.LUT R2, R5, 0x80000000, R2, 0x48, !PT ;  /* 0x8000000005027812 */ /* 0x000fc800078e4802 */
[----:B------:R-:W-:Y:S01]  /*2030*/  LOP3.LUT R2, R2, 0x7f800000, RZ, 0xfc, !PT ;  /* 0x7f80000002027812 */ /* 0x000fe200078efcff */
[----:B------:R-:W-:Y:S06]  /*2040*/  BRA `(.L_x_40) ;  /* 0x0000000000147947 */ /* 0x000fec0003800000 */
.L_x_34:
[----:B------:R-:W-:Y:S01]  /*2050*/  LOP3.LUT R2, R5, 0x80000000, R2, 0x48, !PT ;  /* 0x8000000005027812 */ /* 0x000fe200078e4802 */
[----:B------:R-:W-:Y:S06]  /*2060*/  BRA `(.L_x_40) ;  /* 0x00000000000c7947 */ /* 0x000fec0003800000 */
.L_x_33:
[----:B------:R-:W0:Y:S01]  /*2070*/  MUFU.RSQ R2, -QNAN ;  /* 0xffc0000000027908 */ /* 0x000e220000001400 */
[----:B------:R-:W-:Y:S05]  /*2080*/  BRA `(.L_x_40) ;  /* 0x0000000000047947 */ /* 0x000fea0003800000 */
.L_x_32:
[----:B------:R-:W-:-:S07]  /*2090*/  FADD.FTZ R2, R2, R3 ;  /* 0x0000000302027221 */ /* 0x000fce0000010000 */
.L_x_40:
[----:B------:R-:W-:Y:S05]  /*20a0*/  BSYNC.RECONVERGENT B1 ;  /* 0x0000000000017941 */ /* 0x000fea0003800200 */
.L_x_30:
[----:B------:R-:W-:-:S04]  /*20b0*/  IMAD.MOV.U32 R5, RZ, RZ, 0x0 ;  /* 0x00000000ff057424 */ /* 0x000fc800078e00ff */
[----:B0-----:R-:W-:Y:S05]  /*20c0*/  RET.REL.NODEC R4 `(_Z24gaussian_blur_kernel_oldPhPfS_llflf) ;  /* 0xffffffdc04cc7950 */ /* 0x001fea0003c3ffff */
.L_x_41:
        /* <DEDUP_REMOVED lines=11> */
.L_x_43:


//--------------------- .nv.shared.reserved.0     --------------------------
	.section	.nv.shared.reserved.0,"aw",@nobits
	.weak		__nv_reservedSMEM_offset_0_alias
	.size		__nv_reservedSMEM_offset_0_alias, 0, 64
	.other		__nv_reservedSMEM_offset_0_alias,@"STO_CUDA_RESERVED_SHARED STV_DEFAULT"
__nv_reservedSMEM_offset_0_alias:
	.zero		0
	.zero		64


//--------------------- .nv.constant0._Z20gaussian_blur_kernelPhPfS_llflf --------------------------
	.section	.nv.constant0._Z20gaussian_blur_kernelPhPfS_llflf,"a",@progbits
	.sectionflags	@""
	.align	4
.nv.constant0._Z20gaussian_blur_kernelPhPfS_llflf:
	.zero		956


//--------------------- .nv.constant0._Z24gaussian_blur_kernel_oldPhPfS_llflf --------------------------
	.section	.nv.constant0._Z24gaussian_blur_kernel_oldPhPfS_llflf,"a",@progbits
	.sectionflags	@""
	.align	4
.nv.constant0._Z24gaussian_blur_kernel_oldPhPfS_llflf:
	.zero		956


//--------------------- SYMBOLS --------------------------

	.type		.nv.reservedSmem.offset0,@object
	.size		.nv.reservedSmem.offset0,0x4
